//
// Generated by NVIDIA NVVM Compiler
//
// Compiler Build ID: CL-36424714
// Cuda compilation tools, release 13.0, V13.0.88
// Based on NVVM 20.0.0
//

.version 9.0
.target sm_100
.address_size 64

	// .globl	_Z17histogram64KernelPjP5uint4j
// _ZZ17histogram64KernelPjP5uint4jE6s_Hist has been demoted
// _ZZ22mergeHistogram64KernelPjS_jE4data has been demoted
// _ZZ18histogram256KernelPjS_jE6s_Hist has been demoted
// _ZZ23mergeHistogram256KernelPjS_jE4data has been demoted

.visible .entry _Z17histogram64KernelPjP5uint4j(
	.param .u64 .ptr .align 1 _Z17histogram64KernelPjP5uint4j_param_0,
	.param .u64 .ptr .align 1 _Z17histogram64KernelPjP5uint4j_param_1,
	.param .u32 _Z17histogram64KernelPjP5uint4j_param_2
)
{
	.reg .pred 	%p<4>;
	.reg .b16 	%rs<33>;
	.reg .b32 	%r<250>;
	.reg .b64 	%rd<9>;
	// demoted variable
	.shared .align 1 .b8 _ZZ17histogram64KernelPjP5uint4jE6s_Hist[4096];
	ld.param.u64 	%rd2, [_Z17histogram64KernelPjP5uint4j_param_0];
	ld.param.u64 	%rd3, [_Z17histogram64KernelPjP5uint4j_param_1];
	ld.param.u32 	%r12, [_Z17histogram64KernelPjP5uint4j_param_2];
	mov.u32 	%r1, %tid.x;
	shl.b32 	%r2, %r1, 2;
	and.b32  	%r3, %r2, 60;
	mov.u32 	%r13, _ZZ17histogram64KernelPjP5uint4jE6s_Hist;
	add.s32 	%r4, %r13, %r2;
	mov.b32 	%r14, 0;
	st.shared.u32 	[%r4], %r14;
	st.shared.u32 	[%r4+256], %r14;
	st.shared.u32 	[%r4+512], %r14;
	st.shared.u32 	[%r4+768], %r14;
	st.shared.u32 	[%r4+1024], %r14;
	st.shared.u32 	[%r4+1280], %r14;
	st.shared.u32 	[%r4+1536], %r14;
	st.shared.u32 	[%r4+1792], %r14;
	st.shared.u32 	[%r4+2048], %r14;
	st.shared.u32 	[%r4+2304], %r14;
	st.shared.u32 	[%r4+2560], %r14;
	st.shared.u32 	[%r4+2816], %r14;
	st.shared.u32 	[%r4+3072], %r14;
	st.shared.u32 	[%r4+3328], %r14;
	st.shared.u32 	[%r4+3584], %r14;
	st.shared.u32 	[%r4+3840], %r14;
	barrier.sync 	0;
	mov.u32 	%r5, %ctaid.x;
	mov.u32 	%r6, %ntid.x;
	mad.lo.s32 	%r249, %r5, %r6, %r1;
	setp.ge.u32 	%p1, %r249, %r12;
	@%p1 bra 	$L__BB0_3;
	shr.u32 	%r15, %r1, 4;
	and.b32  	%r16, %r15, 3;
	and.b32  	%r17, %r1, 960;
	or.b32  	%r18, %r16, %r17;
	or.b32  	%r19, %r18, %r3;
	add.s32 	%r8, %r13, %r19;
	mov.u32 	%r21, %nctaid.x;
	mul.lo.s32 	%r9, %r6, %r21;
	cvta.to.global.u64 	%rd1, %rd3;
$L__BB0_2:
	mul.wide.u32 	%rd4, %r249, 16;
	add.s64 	%rd5, %rd1, %rd4;
	ld.global.v4.u32 	{%r22, %r23, %r24, %r25}, [%rd5];
	shl.b32 	%r26, %r22, 4;
	and.b32  	%r27, %r26, 4032;
	add.s32 	%r28, %r8, %r27;
	ld.shared.u8 	%rs1, [%r28];
	add.s16 	%rs2, %rs1, 1;
	st.shared.u8 	[%r28], %rs2;
	shr.u32 	%r29, %r22, 4;
	and.b32  	%r30, %r29, 4032;
	add.s32 	%r31, %r8, %r30;
	ld.shared.u8 	%rs3, [%r31];
	add.s16 	%rs4, %rs3, 1;
	st.shared.u8 	[%r31], %rs4;
	shr.u32 	%r32, %r22, 12;
	and.b32  	%r33, %r32, 4032;
	add.s32 	%r34, %r8, %r33;
	ld.shared.u8 	%rs5, [%r34];
	add.s16 	%rs6, %rs5, 1;
	st.shared.u8 	[%r34], %rs6;
	shr.u32 	%r35, %r22, 20;
	and.b32  	%r36, %r35, 4032;
	add.s32 	%r37, %r8, %r36;
	ld.shared.u8 	%rs7, [%r37];
	add.s16 	%rs8, %rs7, 1;
	st.shared.u8 	[%r37], %rs8;
	shl.b32 	%r38, %r23, 4;
	and.b32  	%r39, %r38, 4032;
	add.s32 	%r40, %r8, %r39;
	ld.shared.u8 	%rs9, [%r40];
	add.s16 	%rs10, %rs9, 1;
	st.shared.u8 	[%r40], %rs10;
	shr.u32 	%r41, %r23, 4;
	and.b32  	%r42, %r41, 4032;
	add.s32 	%r43, %r8, %r42;
	ld.shared.u8 	%rs11, [%r43];
	add.s16 	%rs12, %rs11, 1;
	st.shared.u8 	[%r43], %rs12;
	shr.u32 	%r44, %r23, 12;
	and.b32  	%r45, %r44, 4032;
	add.s32 	%r46, %r8, %r45;
	ld.shared.u8 	%rs13, [%r46];
	add.s16 	%rs14, %rs13, 1;
	st.shared.u8 	[%r46], %rs14;
	shr.u32 	%r47, %r23, 20;
	and.b32  	%r48, %r47, 4032;
	add.s32 	%r49, %r8, %r48;
	ld.shared.u8 	%rs15, [%r49];
	add.s16 	%rs16, %rs15, 1;
	st.shared.u8 	[%r49], %rs16;
	shl.b32 	%r50, %r24, 4;
	and.b32  	%r51, %r50, 4032;
	add.s32 	%r52, %r8, %r51;
	ld.shared.u8 	%rs17, [%r52];
	add.s16 	%rs18, %rs17, 1;
	st.shared.u8 	[%r52], %rs18;
	shr.u32 	%r53, %r24, 4;
	and.b32  	%r54, %r53, 4032;
	add.s32 	%r55, %r8, %r54;
	ld.shared.u8 	%rs19, [%r55];
	add.s16 	%rs20, %rs19, 1;
	st.shared.u8 	[%r55], %rs20;
	shr.u32 	%r56, %r24, 12;
	and.b32  	%r57, %r56, 4032;
	add.s32 	%r58, %r8, %r57;
	ld.shared.u8 	%rs21, [%r58];
	add.s16 	%rs22, %rs21, 1;
	st.shared.u8 	[%r58], %rs22;
	shr.u32 	%r59, %r24, 20;
	and.b32  	%r60, %r59, 4032;
	add.s32 	%r61, %r8, %r60;
	ld.shared.u8 	%rs23, [%r61];
	add.s16 	%rs24, %rs23, 1;
	st.shared.u8 	[%r61], %rs24;
	shl.b32 	%r62, %r25, 4;
	and.b32  	%r63, %r62, 4032;
	add.s32 	%r64, %r8, %r63;
	ld.shared.u8 	%rs25, [%r64];
	add.s16 	%rs26, %rs25, 1;
	st.shared.u8 	[%r64], %rs26;
	shr.u32 	%r65, %r25, 4;
	and.b32  	%r66, %r65, 4032;
	add.s32 	%r67, %r8, %r66;
	ld.shared.u8 	%rs27, [%r67];
	add.s16 	%rs28, %rs27, 1;
	st.shared.u8 	[%r67], %rs28;
	shr.u32 	%r68, %r25, 12;
	and.b32  	%r69, %r68, 4032;
	add.s32 	%r70, %r8, %r69;
	ld.shared.u8 	%rs29, [%r70];
	add.s16 	%rs30, %rs29, 1;
	st.shared.u8 	[%r70], %rs30;
	shr.u32 	%r71, %r25, 20;
	and.b32  	%r72, %r71, 4032;
	add.s32 	%r73, %r8, %r72;
	ld.shared.u8 	%rs31, [%r73];
	add.s16 	%rs32, %rs31, 1;
	st.shared.u8 	[%r73], %rs32;
	add.s32 	%r249, %r249, %r9;
	setp.lt.u32 	%p2, %r249, %r12;
	@%p2 bra 	$L__BB0_2;
$L__BB0_3:
	barrier.sync 	0;
	setp.gt.u32 	%p3, %r1, 63;
	@%p3 bra 	$L__BB0_5;
	mad.lo.s32 	%r74, %r1, 60, %r4;
	add.s32 	%r75, %r74, %r3;
	ld.shared.u8 	%r76, [%r75];
	ld.shared.u8 	%r77, [%r75+1];
	ld.shared.u8 	%r78, [%r75+2];
	ld.shared.u8 	%r79, [%r75+3];
	add.s32 	%r80, %r76, %r77;
	add.s32 	%r81, %r80, %r78;
	add.s32 	%r82, %r81, %r79;
	add.s32 	%r83, %r2, 4;
	and.b32  	%r84, %r83, 60;
	add.s32 	%r85, %r74, %r84;
	ld.shared.u8 	%r86, [%r85];
	ld.shared.u8 	%r87, [%r85+1];
	ld.shared.u8 	%r88, [%r85+2];
	ld.shared.u8 	%r89, [%r85+3];
	add.s32 	%r90, %r82, %r86;
	add.s32 	%r91, %r90, %r87;
	add.s32 	%r92, %r91, %r88;
	add.s32 	%r93, %r92, %r89;
	add.s32 	%r94, %r2, 8;
	and.b32  	%r95, %r94, 60;
	add.s32 	%r96, %r74, %r95;
	ld.shared.u8 	%r97, [%r96];
	ld.shared.u8 	%r98, [%r96+1];
	ld.shared.u8 	%r99, [%r96+2];
	ld.shared.u8 	%r100, [%r96+3];
	add.s32 	%r101, %r93, %r97;
	add.s32 	%r102, %r101, %r98;
	add.s32 	%r103, %r102, %r99;
	add.s32 	%r104, %r103, %r100;
	add.s32 	%r105, %r2, 12;
	and.b32  	%r106, %r105, 60;
	add.s32 	%r107, %r74, %r106;
	ld.shared.u8 	%r108, [%r107];
	ld.shared.u8 	%r109, [%r107+1];
	ld.shared.u8 	%r110, [%r107+2];
	ld.shared.u8 	%r111, [%r107+3];
	add.s32 	%r112, %r104, %r108;
	add.s32 	%r113, %r112, %r109;
	add.s32 	%r114, %r113, %r110;
	add.s32 	%r115, %r114, %r111;
	add.s32 	%r116, %r2, 16;
	and.b32  	%r117, %r116, 60;
	add.s32 	%r118, %r74, %r117;
	ld.shared.u8 	%r119, [%r118];
	ld.shared.u8 	%r120, [%r118+1];
	ld.shared.u8 	%r121, [%r118+2];
	ld.shared.u8 	%r122, [%r118+3];
	add.s32 	%r123, %r115, %r119;
	add.s32 	%r124, %r123, %r120;
	add.s32 	%r125, %r124, %r121;
	add.s32 	%r126, %r125, %r122;
	add.s32 	%r127, %r2, 20;
	and.b32  	%r128, %r127, 60;
	add.s32 	%r129, %r74, %r128;
	ld.shared.u8 	%r130, [%r129];
	ld.shared.u8 	%r131, [%r129+1];
	ld.shared.u8 	%r132, [%r129+2];
	ld.shared.u8 	%r133, [%r129+3];
	add.s32 	%r134, %r126, %r130;
	add.s32 	%r135, %r134, %r131;
	add.s32 	%r136, %r135, %r132;
	add.s32 	%r137, %r136, %r133;
	add.s32 	%r138, %r2, 24;
	and.b32  	%r139, %r138, 60;
	add.s32 	%r140, %r74, %r139;
	ld.shared.u8 	%r141, [%r140];
	ld.shared.u8 	%r142, [%r140+1];
	ld.shared.u8 	%r143, [%r140+2];
	ld.shared.u8 	%r144, [%r140+3];
	add.s32 	%r145, %r137, %r141;
	add.s32 	%r146, %r145, %r142;
	add.s32 	%r147, %r146, %r143;
	add.s32 	%r148, %r147, %r144;
	add.s32 	%r149, %r2, 28;
	and.b32  	%r150, %r149, 60;
	add.s32 	%r151, %r74, %r150;
	ld.shared.u8 	%r152, [%r151];
	ld.shared.u8 	%r153, [%r151+1];
	ld.shared.u8 	%r154, [%r151+2];
	ld.shared.u8 	%r155, [%r151+3];
	add.s32 	%r156, %r148, %r152;
	add.s32 	%r157, %r156, %r153;
	add.s32 	%r158, %r157, %r154;
	add.s32 	%r159, %r158, %r155;
	xor.b32  	%r160, %r3, 32;
	add.s32 	%r161, %r74, %r160;
	ld.shared.u8 	%r162, [%r161];
	ld.shared.u8 	%r163, [%r161+1];
	ld.shared.u8 	%r164, [%r161+2];
	ld.shared.u8 	%r165, [%r161+3];
	add.s32 	%r166, %r159, %r162;
	add.s32 	%r167, %r166, %r163;
	add.s32 	%r168, %r167, %r164;
	add.s32 	%r169, %r168, %r165;
	add.s32 	%r170, %r160, 4;
	and.b32  	%r171, %r170, 60;
	add.s32 	%r172, %r74, %r171;
	ld.shared.u8 	%r173, [%r172];
	ld.shared.u8 	%r174, [%r172+1];
	ld.shared.u8 	%r175, [%r172+2];
	ld.shared.u8 	%r176, [%r172+3];
	add.s32 	%r177, %r169, %r173;
	add.s32 	%r178, %r177, %r174;
	add.s32 	%r179, %r178, %r175;
	add.s32 	%r180, %r179, %r176;
	add.s32 	%r181, %r160, 8;
	and.b32  	%r182, %r181, 60;
	add.s32 	%r183, %r74, %r182;
	ld.shared.u8 	%r184, [%r183];
	ld.shared.u8 	%r185, [%r183+1];
	ld.shared.u8 	%r186, [%r183+2];
	ld.shared.u8 	%r187, [%r183+3];
	add.s32 	%r188, %r180, %r184;
	add.s32 	%r189, %r188, %r185;
	add.s32 	%r190, %r189, %r186;
	add.s32 	%r191, %r190, %r187;
	add.s32 	%r192, %r160, 12;
	and.b32  	%r193, %r192, 60;
	add.s32 	%r194, %r74, %r193;
	ld.shared.u8 	%r195, [%r194];
	ld.shared.u8 	%r196, [%r194+1];
	ld.shared.u8 	%r197, [%r194+2];
	ld.shared.u8 	%r198, [%r194+3];
	add.s32 	%r199, %r191, %r195;
	add.s32 	%r200, %r199, %r196;
	add.s32 	%r201, %r200, %r197;
	add.s32 	%r202, %r201, %r198;
	add.s32 	%r203, %r160, 16;
	and.b32  	%r204, %r203, 60;
	add.s32 	%r205, %r74, %r204;
	ld.shared.u8 	%r206, [%r205];
	ld.shared.u8 	%r207, [%r205+1];
	ld.shared.u8 	%r208, [%r205+2];
	ld.shared.u8 	%r209, [%r205+3];
	add.s32 	%r210, %r202, %r206;
	add.s32 	%r211, %r210, %r207;
	add.s32 	%r212, %r211, %r208;
	add.s32 	%r213, %r212, %r209;
	add.s32 	%r214, %r160, 20;
	and.b32  	%r215, %r214, 60;
	add.s32 	%r216, %r74, %r215;
	ld.shared.u8 	%r217, [%r216];
	ld.shared.u8 	%r218, [%r216+1];
	ld.shared.u8 	%r219, [%r216+2];
	ld.shared.u8 	%r220, [%r216+3];
	add.s32 	%r221, %r213, %r217;
	add.s32 	%r222, %r221, %r218;
	add.s32 	%r223, %r222, %r219;
	add.s32 	%r224, %r223, %r220;
	add.s32 	%r225, %r160, 24;
	and.b32  	%r226, %r225, 60;
	add.s32 	%r227, %r74, %r226;
	ld.shared.u8 	%r228, [%r227];
	ld.shared.u8 	%r229, [%r227+1];
	ld.shared.u8 	%r230, [%r227+2];
	ld.shared.u8 	%r231, [%r227+3];
	add.s32 	%r232, %r224, %r228;
	add.s32 	%r233, %r232, %r229;
	add.s32 	%r234, %r233, %r230;
	add.s32 	%r235, %r234, %r231;
	add.s32 	%r236, %r160, 28;
	and.b32  	%r237, %r236, 60;
	add.s32 	%r238, %r74, %r237;
	ld.shared.u8 	%r239, [%r238];
	ld.shared.u8 	%r240, [%r238+1];
	ld.shared.u8 	%r241, [%r238+2];
	ld.shared.u8 	%r242, [%r238+3];
	add.s32 	%r243, %r235, %r239;
	add.s32 	%r244, %r243, %r240;
	add.s32 	%r245, %r244, %r241;
	add.s32 	%r246, %r245, %r242;
	shl.b32 	%r247, %r5, 6;
	add.s32 	%r248, %r247, %r1;
	cvta.to.global.u64 	%rd6, %rd2;
	mul.wide.u32 	%rd7, %r248, 4;
	add.s64 	%rd8, %rd6, %rd7;
	st.global.u32 	[%rd8], %r246;
$L__BB0_5:
	ret;

}
	// .globl	_Z22mergeHistogram64KernelPjS_j
.visible .entry _Z22mergeHistogram64KernelPjS_j(
	.param .u64 .ptr .align 1 _Z22mergeHistogram64KernelPjS_j_param_0,
	.param .u64 .ptr .align 1 _Z22mergeHistogram64KernelPjS_j_param_1,
	.param .u32 _Z22mergeHistogram64KernelPjS_j_param_2
)
{
	.reg .pred 	%p<18>;
	.reg .b32 	%r<182>;
	.reg .b64 	%rd<65>;
	// demoted variable
	.shared .align 4 .b8 _ZZ22mergeHistogram64KernelPjS_jE4data[1024];
	ld.param.u64 	%rd2, [_Z22mergeHistogram64KernelPjS_j_param_0];
	ld.param.u64 	%rd3, [_Z22mergeHistogram64KernelPjS_j_param_1];
	ld.param.u32 	%r40, [_Z22mergeHistogram64KernelPjS_j_param_2];
	cvta.to.global.u64 	%rd1, %rd3;
	mov.u32 	%r1, %tid.x;
	setp.ge.u32 	%p1, %r1, %r40;
	mov.b32 	%r181, 0;
	@%p1 bra 	$L__BB1_13;
	mov.u32 	%r2, %ctaid.x;
	not.b32 	%r44, %r1;
	add.s32 	%r45, %r40, %r44;
	shr.u32 	%r46, %r45, 8;
	add.s32 	%r3, %r46, 1;
	and.b32  	%r4, %r3, 15;
	setp.lt.u32 	%p2, %r45, 3840;
	mov.b32 	%r181, 0;
	mov.u32 	%r170, %r1;
	@%p2 bra 	$L__BB1_4;
	shl.b32 	%r48, %r1, 6;
	add.s32 	%r49, %r2, %r48;
	add.s32 	%r166, %r49, 131072;
	and.b32  	%r50, %r3, 33554416;
	neg.s32 	%r165, %r50;
	mov.b32 	%r181, 0;
	mov.u32 	%r170, %r1;
$L__BB1_3:
	.pragma "nounroll";
	add.s32 	%r51, %r166, -131072;
	mul.wide.u32 	%rd4, %r51, 4;
	add.s64 	%rd5, %rd1, %rd4;
	ld.global.u32 	%r52, [%rd5];
	add.s32 	%r53, %r52, %r181;
	add.s32 	%r54, %r166, -114688;
	mul.wide.u32 	%rd6, %r54, 4;
	add.s64 	%rd7, %rd1, %rd6;
	ld.global.u32 	%r55, [%rd7];
	add.s32 	%r56, %r55, %r53;
	add.s32 	%r57, %r166, -98304;
	mul.wide.u32 	%rd8, %r57, 4;
	add.s64 	%rd9, %rd1, %rd8;
	ld.global.u32 	%r58, [%rd9];
	add.s32 	%r59, %r58, %r56;
	add.s32 	%r60, %r166, -81920;
	mul.wide.u32 	%rd10, %r60, 4;
	add.s64 	%rd11, %rd1, %rd10;
	ld.global.u32 	%r61, [%rd11];
	add.s32 	%r62, %r61, %r59;
	add.s32 	%r63, %r166, -65536;
	mul.wide.u32 	%rd12, %r63, 4;
	add.s64 	%rd13, %rd1, %rd12;
	ld.global.u32 	%r64, [%rd13];
	add.s32 	%r65, %r64, %r62;
	add.s32 	%r66, %r166, -49152;
	mul.wide.u32 	%rd14, %r66, 4;
	add.s64 	%rd15, %rd1, %rd14;
	ld.global.u32 	%r67, [%rd15];
	add.s32 	%r68, %r67, %r65;
	add.s32 	%r69, %r166, -32768;
	mul.wide.u32 	%rd16, %r69, 4;
	add.s64 	%rd17, %rd1, %rd16;
	ld.global.u32 	%r70, [%rd17];
	add.s32 	%r71, %r70, %r68;
	add.s32 	%r72, %r166, -16384;
	mul.wide.u32 	%rd18, %r72, 4;
	add.s64 	%rd19, %rd1, %rd18;
	ld.global.u32 	%r73, [%rd19];
	add.s32 	%r74, %r73, %r71;
	add.s32 	%r75, %r166, 114688;
	mul.wide.u32 	%rd20, %r166, 4;
	add.s64 	%rd21, %rd1, %rd20;
	ld.global.u32 	%r76, [%rd21];
	add.s32 	%r77, %r76, %r74;
	add.s32 	%r78, %r166, 16384;
	mul.wide.u32 	%rd22, %r78, 4;
	add.s64 	%rd23, %rd1, %rd22;
	ld.global.u32 	%r79, [%rd23];
	add.s32 	%r80, %r79, %r77;
	add.s32 	%r81, %r166, 32768;
	mul.wide.u32 	%rd24, %r81, 4;
	add.s64 	%rd25, %rd1, %rd24;
	ld.global.u32 	%r82, [%rd25];
	add.s32 	%r83, %r82, %r80;
	add.s32 	%r84, %r166, 49152;
	mul.wide.u32 	%rd26, %r84, 4;
	add.s64 	%rd27, %rd1, %rd26;
	ld.global.u32 	%r85, [%rd27];
	add.s32 	%r86, %r85, %r83;
	add.s32 	%r87, %r166, 65536;
	mul.wide.u32 	%rd28, %r87, 4;
	add.s64 	%rd29, %rd1, %rd28;
	ld.global.u32 	%r88, [%rd29];
	add.s32 	%r89, %r88, %r86;
	add.s32 	%r90, %r166, 81920;
	mul.wide.u32 	%rd30, %r90, 4;
	add.s64 	%rd31, %rd1, %rd30;
	ld.global.u32 	%r91, [%rd31];
	add.s32 	%r92, %r91, %r89;
	add.s32 	%r93, %r166, 98304;
	mul.wide.u32 	%rd32, %r93, 4;
	add.s64 	%rd33, %rd1, %rd32;
	ld.global.u32 	%r94, [%rd33];
	add.s32 	%r95, %r94, %r92;
	mul.wide.u32 	%rd34, %r75, 4;
	add.s64 	%rd35, %rd1, %rd34;
	ld.global.u32 	%r96, [%rd35];
	add.s32 	%r181, %r96, %r95;
	add.s32 	%r170, %r170, 4096;
	add.s32 	%r166, %r166, 262144;
	add.s32 	%r165, %r165, 16;
	setp.ne.s32 	%p3, %r165, 0;
	@%p3 bra 	$L__BB1_3;
$L__BB1_4:
	setp.eq.s32 	%p4, %r4, 0;
	@%p4 bra 	$L__BB1_13;
	and.b32  	%r18, %r3, 7;
	setp.lt.u32 	%p5, %r4, 8;
	@%p5 bra 	$L__BB1_7;
	shl.b32 	%r98, %r170, 6;
	add.s32 	%r99, %r98, %r2;
	mul.wide.u32 	%rd36, %r99, 4;
	add.s64 	%rd37, %rd1, %rd36;
	ld.global.u32 	%r100, [%rd37];
	add.s32 	%r101, %r100, %r181;
	add.s32 	%r102, %r99, 16384;
	mul.wide.u32 	%rd38, %r102, 4;
	add.s64 	%rd39, %rd1, %rd38;
	ld.global.u32 	%r103, [%rd39];
	add.s32 	%r104, %r103, %r101;
	add.s32 	%r105, %r99, 32768;
	mul.wide.u32 	%rd40, %r105, 4;
	add.s64 	%rd41, %rd1, %rd40;
	ld.global.u32 	%r106, [%rd41];
	add.s32 	%r107, %r106, %r104;
	add.s32 	%r108, %r99, 49152;
	mul.wide.u32 	%rd42, %r108, 4;
	add.s64 	%rd43, %rd1, %rd42;
	ld.global.u32 	%r109, [%rd43];
	add.s32 	%r110, %r109, %r107;
	add.s32 	%r111, %r99, 65536;
	mul.wide.u32 	%rd44, %r111, 4;
	add.s64 	%rd45, %rd1, %rd44;
	ld.global.u32 	%r112, [%rd45];
	add.s32 	%r113, %r112, %r110;
	add.s32 	%r114, %r99, 81920;
	mul.wide.u32 	%rd46, %r114, 4;
	add.s64 	%rd47, %rd1, %rd46;
	ld.global.u32 	%r115, [%rd47];
	add.s32 	%r116, %r115, %r113;
	add.s32 	%r117, %r99, 98304;
	mul.wide.u32 	%rd48, %r117, 4;
	add.s64 	%rd49, %rd1, %rd48;
	ld.global.u32 	%r118, [%rd49];
	add.s32 	%r119, %r118, %r116;
	add.s32 	%r120, %r99, 114688;
	mul.wide.u32 	%rd50, %r120, 4;
	add.s64 	%rd51, %rd1, %rd50;
	ld.global.u32 	%r121, [%rd51];
	add.s32 	%r181, %r121, %r119;
	add.s32 	%r170, %r170, 2048;
$L__BB1_7:
	setp.eq.s32 	%p6, %r18, 0;
	@%p6 bra 	$L__BB1_13;
	and.b32  	%r24, %r3, 3;
	setp.lt.u32 	%p7, %r18, 4;
	@%p7 bra 	$L__BB1_10;
	shl.b32 	%r123, %r170, 6;
	add.s32 	%r124, %r123, %r2;
	mul.wide.u32 	%rd52, %r124, 4;
	add.s64 	%rd53, %rd1, %rd52;
	ld.global.u32 	%r125, [%rd53];
	add.s32 	%r126, %r125, %r181;
	add.s32 	%r127, %r124, 16384;
	mul.wide.u32 	%rd54, %r127, 4;
	add.s64 	%rd55, %rd1, %rd54;
	ld.global.u32 	%r128, [%rd55];
	add.s32 	%r129, %r128, %r126;
	add.s32 	%r130, %r124, 32768;
	mul.wide.u32 	%rd56, %r130, 4;
	add.s64 	%rd57, %rd1, %rd56;
	ld.global.u32 	%r131, [%rd57];
	add.s32 	%r132, %r131, %r129;
	add.s32 	%r133, %r124, 49152;
	mul.wide.u32 	%rd58, %r133, 4;
	add.s64 	%rd59, %rd1, %rd58;
	ld.global.u32 	%r134, [%rd59];
	add.s32 	%r181, %r134, %r132;
	add.s32 	%r170, %r170, 1024;
$L__BB1_10:
	setp.eq.s32 	%p8, %r24, 0;
	@%p8 bra 	$L__BB1_13;
	shl.b32 	%r135, %r170, 6;
	add.s32 	%r179, %r2, %r135;
	neg.s32 	%r178, %r24;
$L__BB1_12:
	.pragma "nounroll";
	mul.wide.u32 	%rd60, %r179, 4;
	add.s64 	%rd61, %rd1, %rd60;
	ld.global.u32 	%r136, [%rd61];
	add.s32 	%r181, %r136, %r181;
	add.s32 	%r179, %r179, 16384;
	add.s32 	%r178, %r178, 1;
	setp.ne.s32 	%p9, %r178, 0;
	@%p9 bra 	$L__BB1_12;
$L__BB1_13:
	shl.b32 	%r137, %r1, 2;
	mov.u32 	%r138, _ZZ22mergeHistogram64KernelPjS_jE4data;
	add.s32 	%r39, %r138, %r137;
	st.shared.u32 	[%r39], %r181;
	barrier.sync 	0;
	setp.gt.u32 	%p10, %r1, 127;
	@%p10 bra 	$L__BB1_15;
	ld.shared.u32 	%r139, [%r39+512];
	ld.shared.u32 	%r140, [%r39];
	add.s32 	%r141, %r140, %r139;
	st.shared.u32 	[%r39], %r141;
$L__BB1_15:
	barrier.sync 	0;
	setp.gt.u32 	%p11, %r1, 63;
	@%p11 bra 	$L__BB1_17;
	ld.shared.u32 	%r142, [%r39+256];
	ld.shared.u32 	%r143, [%r39];
	add.s32 	%r144, %r143, %r142;
	st.shared.u32 	[%r39], %r144;
$L__BB1_17:
	barrier.sync 	0;
	setp.gt.u32 	%p12, %r1, 31;
	@%p12 bra 	$L__BB1_19;
	ld.shared.u32 	%r145, [%r39+128];
	ld.shared.u32 	%r146, [%r39];
	add.s32 	%r147, %r146, %r145;
	st.shared.u32 	[%r39], %r147;
$L__BB1_19:
	barrier.sync 	0;
	setp.gt.u32 	%p13, %r1, 15;
	@%p13 bra 	$L__BB1_21;
	ld.shared.u32 	%r148, [%r39+64];
	ld.shared.u32 	%r149, [%r39];
	add.s32 	%r150, %r149, %r148;
	st.shared.u32 	[%r39], %r150;
$L__BB1_21:
	barrier.sync 	0;
	setp.gt.u32 	%p14, %r1, 7;
	@%p14 bra 	$L__BB1_23;
	ld.shared.u32 	%r151, [%r39+32];
	ld.shared.u32 	%r152, [%r39];
	add.s32 	%r153, %r152, %r151;
	st.shared.u32 	[%r39], %r153;
$L__BB1_23:
	barrier.sync 	0;
	setp.gt.u32 	%p15, %r1, 3;
	@%p15 bra 	$L__BB1_25;
	ld.shared.u32 	%r154, [%r39+16];
	ld.shared.u32 	%r155, [%r39];
	add.s32 	%r156, %r155, %r154;
	st.shared.u32 	[%r39], %r156;
$L__BB1_25:
	barrier.sync 	0;
	setp.gt.u32 	%p16, %r1, 1;
	@%p16 bra 	$L__BB1_27;
	ld.shared.u32 	%r157, [%r39+8];
	ld.shared.u32 	%r158, [%r39];
	add.s32 	%r159, %r158, %r157;
	st.shared.u32 	[%r39], %r159;
$L__BB1_27:
	barrier.sync 	0;
	setp.ne.s32 	%p17, %r1, 0;
	@%p17 bra 	$L__BB1_29;
	ld.shared.u32 	%r160, [_ZZ22mergeHistogram64KernelPjS_jE4data+4];
	ld.shared.u32 	%r161, [%r39];
	add.s32 	%r162, %r161, %r160;
	st.shared.u32 	[%r39], %r162;
	ld.shared.u32 	%r163, [_ZZ22mergeHistogram64KernelPjS_jE4data];
	mov.u32 	%r164, %ctaid.x;
	cvta.to.global.u64 	%rd62, %rd2;
	mul.wide.u32 	%rd63, %r164, 4;
	add.s64 	%rd64, %rd62, %rd63;
	st.global.u32 	[%rd64], %r163;
$L__BB1_29:
	ret;

}
	// .globl	_Z18histogram256KernelPjS_j
.visible .entry _Z18histogram256KernelPjS_j(
	.param .u64 .ptr .align 1 _Z18histogram256KernelPjS_j_param_0,
	.param .u64 .ptr .align 1 _Z18histogram256KernelPjS_j_param_1,
	.param .u32 _Z18histogram256KernelPjS_j_param_2
)
{
	.reg .pred 	%p<5>;
	.reg .b32 	%r<59>;
	.reg .b64 	%rd<12>;
	// demoted variable
	.shared .align 4 .b8 _ZZ18histogram256KernelPjS_jE6s_Hist[6144];
	ld.param.u64 	%rd5, [_Z18histogram256KernelPjS_j_param_0];
	ld.param.u64 	%rd6, [_Z18histogram256KernelPjS_j_param_1];
	ld.param.u32 	%r14, [_Z18histogram256KernelPjS_j_param_2];
	mov.u32 	%r58, %tid.x;
	shl.b32 	%r15, %r58, 2;
	mov.u32 	%r16, _ZZ18histogram256KernelPjS_jE6s_Hist;
	add.s32 	%r17, %r16, %r15;
	mov.b32 	%r18, 0;
	st.shared.u32 	[%r17], %r18;
	st.shared.u32 	[%r17+768], %r18;
	st.shared.u32 	[%r17+1536], %r18;
	st.shared.u32 	[%r17+2304], %r18;
	st.shared.u32 	[%r17+3072], %r18;
	st.shared.u32 	[%r17+3840], %r18;
	st.shared.u32 	[%r17+4608], %r18;
	st.shared.u32 	[%r17+5376], %r18;
	barrier.sync 	0;
	mov.u32 	%r2, %ctaid.x;
	mov.u32 	%r3, %ntid.x;
	mad.lo.s32 	%r56, %r2, %r3, %r58;
	setp.ge.u32 	%p1, %r56, %r14;
	@%p1 bra 	$L__BB2_3;
	shl.b32 	%r19, %r58, 5;
	and.b32  	%r20, %r19, 31744;
	add.s32 	%r5, %r16, %r20;
	mov.u32 	%r22, %nctaid.x;
	mul.lo.s32 	%r6, %r3, %r22;
	cvta.to.global.u64 	%rd1, %rd6;
$L__BB2_2:
	mul.wide.u32 	%rd7, %r56, 4;
	add.s64 	%rd8, %rd1, %rd7;
	ld.global.u32 	%r23, [%rd8];
	shl.b32 	%r24, %r23, 2;
	and.b32  	%r25, %r24, 1020;
	add.s32 	%r26, %r5, %r25;
	atom.shared.add.u32 	%r27, [%r26], 1;
	shr.u32 	%r28, %r23, 6;
	and.b32  	%r29, %r28, 1020;
	add.s32 	%r30, %r5, %r29;
	atom.shared.add.u32 	%r31, [%r30], 1;
	shr.u32 	%r32, %r23, 14;
	and.b32  	%r33, %r32, 1020;
	add.s32 	%r34, %r5, %r33;
	atom.shared.add.u32 	%r35, [%r34], 1;
	shr.u32 	%r36, %r23, 22;
	and.b32  	%r37, %r36, 1020;
	add.s32 	%r38, %r5, %r37;
	atom.shared.add.u32 	%r39, [%r38], 1;
	add.s32 	%r56, %r56, %r6;
	setp.lt.u32 	%p2, %r56, %r14;
	@%p2 bra 	$L__BB2_2;
$L__BB2_3:
	barrier.sync 	0;
	setp.gt.u32 	%p3, %r58, 255;
	@%p3 bra 	$L__BB2_6;
	shl.b32 	%r40, %r2, 8;
	add.s32 	%r41, %r58, %r40;
	mul.wide.u32 	%rd9, %r41, 4;
	cvta.to.global.u64 	%rd10, %rd5;
	add.s64 	%rd11, %rd10, %rd9;
	add.s32 	%r44, %r15, %r16;
	add.s32 	%r57, %r44, 3072;
$L__BB2_5:
	ld.shared.u32 	%r45, [%r57+-3072];
	ld.shared.u32 	%r46, [%r57+-2048];
	add.s32 	%r47, %r46, %r45;
	ld.shared.u32 	%r48, [%r57+-1024];
	add.s32 	%r49, %r48, %r47;
	ld.shared.u32 	%r50, [%r57];
	add.s32 	%r51, %r50, %r49;
	ld.shared.u32 	%r52, [%r57+1024];
	add.s32 	%r53, %r52, %r51;
	ld.shared.u32 	%r54, [%r57+2048];
	add.s32 	%r55, %r54, %r53;
	st.global.u32 	[%rd11], %r55;
	add.s32 	%r12, %r58, 192;
	add.s64 	%rd11, %rd11, 768;
	add.s32 	%r57, %r57, 768;
	setp.lt.u32 	%p4, %r58, 64;
	mov.u32 	%r58, %r12;
	@%p4 bra 	$L__BB2_5;
$L__BB2_6:
	ret;

}
	// .globl	_Z23mergeHistogram256KernelPjS_j
.visible .entry _Z23mergeHistogram256KernelPjS_j(
	.param .u64 .ptr .align 1 _Z23mergeHistogram256KernelPjS_j_param_0,
	.param .u64 .ptr .align 1 _Z23mergeHistogram256KernelPjS_j_param_1,
	.param .u32 _Z23mergeHistogram256KernelPjS_j_param_2
)
{
	.reg .pred 	%p<18>;
	.reg .b32 	%r<182>;
	.reg .b64 	%rd<65>;
	// demoted variable
	.shared .align 4 .b8 _ZZ23mergeHistogram256KernelPjS_jE4data[1024];
	ld.param.u64 	%rd2, [_Z23mergeHistogram256KernelPjS_j_param_0];
	ld.param.u64 	%rd3, [_Z23mergeHistogram256KernelPjS_j_param_1];
	ld.param.u32 	%r40, [_Z23mergeHistogram256KernelPjS_j_param_2];
	cvta.to.global.u64 	%rd1, %rd3;
	mov.u32 	%r1, %tid.x;
	setp.ge.u32 	%p1, %r1, %r40;
	mov.b32 	%r181, 0;
	@%p1 bra 	$L__BB3_13;
	mov.u32 	%r2, %ctaid.x;
	not.b32 	%r44, %r1;
	add.s32 	%r45, %r40, %r44;
	shr.u32 	%r46, %r45, 8;
	add.s32 	%r3, %r46, 1;
	and.b32  	%r4, %r3, 15;
	setp.lt.u32 	%p2, %r45, 3840;
	mov.b32 	%r181, 0;
	mov.u32 	%r170, %r1;
	@%p2 bra 	$L__BB3_4;
	shl.b32 	%r48, %r1, 8;
	add.s32 	%r49, %r2, %r48;
	add.s32 	%r166, %r49, 524288;
	and.b32  	%r50, %r3, 33554416;
	neg.s32 	%r165, %r50;
	mov.b32 	%r181, 0;
	mov.u32 	%r170, %r1;
$L__BB3_3:
	.pragma "nounroll";
	add.s32 	%r51, %r166, -524288;
	mul.wide.u32 	%rd4, %r51, 4;
	add.s64 	%rd5, %rd1, %rd4;
	ld.global.u32 	%r52, [%rd5];
	add.s32 	%r53, %r52, %r181;
	add.s32 	%r54, %r166, -458752;
	mul.wide.u32 	%rd6, %r54, 4;
	add.s64 	%rd7, %rd1, %rd6;
	ld.global.u32 	%r55, [%rd7];
	add.s32 	%r56, %r55, %r53;
	add.s32 	%r57, %r166, -393216;
	mul.wide.u32 	%rd8, %r57, 4;
	add.s64 	%rd9, %rd1, %rd8;
	ld.global.u32 	%r58, [%rd9];
	add.s32 	%r59, %r58, %r56;
	add.s32 	%r60, %r166, -327680;
	mul.wide.u32 	%rd10, %r60, 4;
	add.s64 	%rd11, %rd1, %rd10;
	ld.global.u32 	%r61, [%rd11];
	add.s32 	%r62, %r61, %r59;
	add.s32 	%r63, %r166, -262144;
	mul.wide.u32 	%rd12, %r63, 4;
	add.s64 	%rd13, %rd1, %rd12;
	ld.global.u32 	%r64, [%rd13];
	add.s32 	%r65, %r64, %r62;
	add.s32 	%r66, %r166, -196608;
	mul.wide.u32 	%rd14, %r66, 4;
	add.s64 	%rd15, %rd1, %rd14;
	ld.global.u32 	%r67, [%rd15];
	add.s32 	%r68, %r67, %r65;
	add.s32 	%r69, %r166, -131072;
	mul.wide.u32 	%rd16, %r69, 4;
	add.s64 	%rd17, %rd1, %rd16;
	ld.global.u32 	%r70, [%rd17];
	add.s32 	%r71, %r70, %r68;
	add.s32 	%r72, %r166, -65536;
	mul.wide.u32 	%rd18, %r72, 4;
	add.s64 	%rd19, %rd1, %rd18;
	ld.global.u32 	%r73, [%rd19];
	add.s32 	%r74, %r73, %r71;
	add.s32 	%r75, %r166, 458752;
	mul.wide.u32 	%rd20, %r166, 4;
	add.s64 	%rd21, %rd1, %rd20;
	ld.global.u32 	%r76, [%rd21];
	add.s32 	%r77, %r76, %r74;
	add.s32 	%r78, %r166, 65536;
	mul.wide.u32 	%rd22, %r78, 4;
	add.s64 	%rd23, %rd1, %rd22;
	ld.global.u32 	%r79, [%rd23];
	add.s32 	%r80, %r79, %r77;
	add.s32 	%r81, %r166, 131072;
	mul.wide.u32 	%rd24, %r81, 4;
	add.s64 	%rd25, %rd1, %rd24;
	ld.global.u32 	%r82, [%rd25];
	add.s32 	%r83, %r82, %r80;
	add.s32 	%r84, %r166, 196608;
	mul.wide.u32 	%rd26, %r84, 4;
	add.s64 	%rd27, %rd1, %rd26;
	ld.global.u32 	%r85, [%rd27];
	add.s32 	%r86, %r85, %r83;
	add.s32 	%r87, %r166, 262144;
	mul.wide.u32 	%rd28, %r87, 4;
	add.s64 	%rd29, %rd1, %rd28;
	ld.global.u32 	%r88, [%rd29];
	add.s32 	%r89, %r88, %r86;
	add.s32 	%r90, %r166, 327680;
	mul.wide.u32 	%rd30, %r90, 4;
	add.s64 	%rd31, %rd1, %rd30;
	ld.global.u32 	%r91, [%rd31];
	add.s32 	%r92, %r91, %r89;
	add.s32 	%r93, %r166, 393216;
	mul.wide.u32 	%rd32, %r93, 4;
	add.s64 	%rd33, %rd1, %rd32;
	ld.global.u32 	%r94, [%rd33];
	add.s32 	%r95, %r94, %r92;
	mul.wide.u32 	%rd34, %r75, 4;
	add.s64 	%rd35, %rd1, %rd34;
	ld.global.u32 	%r96, [%rd35];
	add.s32 	%r181, %r96, %r95;
	add.s32 	%r170, %r170, 4096;
	add.s32 	%r166, %r166, 1048576;
	add.s32 	%r165, %r165, 16;
	setp.ne.s32 	%p3, %r165, 0;
	@%p3 bra 	$L__BB3_3;
$L__BB3_4:
	setp.eq.s32 	%p4, %r4, 0;
	@%p4 bra 	$L__BB3_13;
	and.b32  	%r18, %r3, 7;
	setp.lt.u32 	%p5, %r4, 8;
	@%p5 bra 	$L__BB3_7;
	shl.b32 	%r98, %r170, 8;
	add.s32 	%r99, %r98, %r2;
	mul.wide.u32 	%rd36, %r99, 4;
	add.s64 	%rd37, %rd1, %rd36;
	ld.global.u32 	%r100, [%rd37];
	add.s32 	%r101, %r100, %r181;
	add.s32 	%r102, %r99, 65536;
	mul.wide.u32 	%rd38, %r102, 4;
	add.s64 	%rd39, %rd1, %rd38;
	ld.global.u32 	%r103, [%rd39];
	add.s32 	%r104, %r103, %r101;
	add.s32 	%r105, %r99, 131072;
	mul.wide.u32 	%rd40, %r105, 4;
	add.s64 	%rd41, %rd1, %rd40;
	ld.global.u32 	%r106, [%rd41];
	add.s32 	%r107, %r106, %r104;
	add.s32 	%r108, %r99, 196608;
	mul.wide.u32 	%rd42, %r108, 4;
	add.s64 	%rd43, %rd1, %rd42;
	ld.global.u32 	%r109, [%rd43];
	add.s32 	%r110, %r109, %r107;
	add.s32 	%r111, %r99, 262144;
	mul.wide.u32 	%rd44, %r111, 4;
	add.s64 	%rd45, %rd1, %rd44;
	ld.global.u32 	%r112, [%rd45];
	add.s32 	%r113, %r112, %r110;
	add.s32 	%r114, %r99, 327680;
	mul.wide.u32 	%rd46, %r114, 4;
	add.s64 	%rd47, %rd1, %rd46;
	ld.global.u32 	%r115, [%rd47];
	add.s32 	%r116, %r115, %r113;
	add.s32 	%r117, %r99, 393216;
	mul.wide.u32 	%rd48, %r117, 4;
	add.s64 	%rd49, %rd1, %rd48;
	ld.global.u32 	%r118, [%rd49];
	add.s32 	%r119, %r118, %r116;
	add.s32 	%r120, %r99, 458752;
	mul.wide.u32 	%rd50, %r120, 4;
	add.s64 	%rd51, %rd1, %rd50;
	ld.global.u32 	%r121, [%rd51];
	add.s32 	%r181, %r121, %r119;
	add.s32 	%r170, %r170, 2048;
$L__BB3_7:
	setp.eq.s32 	%p6, %r18, 0;
	@%p6 bra 	$L__BB3_13;
	and.b32  	%r24, %r3, 3;
	setp.lt.u32 	%p7, %r18, 4;
	@%p7 bra 	$L__BB3_10;
	shl.b32 	%r123, %r170, 8;
	add.s32 	%r124, %r123, %r2;
	mul.wide.u32 	%rd52, %r124, 4;
	add.s64 	%rd53, %rd1, %rd52;
	ld.global.u32 	%r125, [%rd53];
	add.s32 	%r126, %r125, %r181;
	add.s32 	%r127, %r124, 65536;
	mul.wide.u32 	%rd54, %r127, 4;
	add.s64 	%rd55, %rd1, %rd54;
	ld.global.u32 	%r128, [%rd55];
	add.s32 	%r129, %r128, %r126;
	add.s32 	%r130, %r124, 131072;
	mul.wide.u32 	%rd56, %r130, 4;
	add.s64 	%rd57, %rd1, %rd56;
	ld.global.u32 	%r131, [%rd57];
	add.s32 	%r132, %r131, %r129;
	add.s32 	%r133, %r124, 196608;
	mul.wide.u32 	%rd58, %r133, 4;
	add.s64 	%rd59, %rd1, %rd58;
	ld.global.u32 	%r134, [%rd59];
	add.s32 	%r181, %r134, %r132;
	add.s32 	%r170, %r170, 1024;
$L__BB3_10:
	setp.eq.s32 	%p8, %r24, 0;
	@%p8 bra 	$L__BB3_13;
	shl.b32 	%r135, %r170, 8;
	add.s32 	%r179, %r2, %r135;
	neg.s32 	%r178, %r24;
$L__BB3_12:
	.pragma "nounroll";
	mul.wide.u32 	%rd60, %r179, 4;
	add.s64 	%rd61, %rd1, %rd60;
	ld.global.u32 	%r136, [%rd61];
	add.s32 	%r181, %r136, %r181;
	add.s32 	%r179, %r179, 65536;
	add.s32 	%r178, %r178, 1;
	setp.ne.s32 	%p9, %r178, 0;
	@%p9 bra 	$L__BB3_12;
$L__BB3_13:
	shl.b32 	%r137, %r1, 2;
	mov.u32 	%r138, _ZZ23mergeHistogram256KernelPjS_jE4data;
	add.s32 	%r39, %r138, %r137;
	st.shared.u32 	[%r39], %r181;
	barrier.sync 	0;
	setp.gt.u32 	%p10, %r1, 127;
	@%p10 bra 	$L__BB3_15;
	ld.shared.u32 	%r139, [%r39+512];
	ld.shared.u32 	%r140, [%r39];
	add.s32 	%r141, %r140, %r139;
	st.shared.u32 	[%r39], %r141;
$L__BB3_15:
	barrier.sync 	0;
	setp.gt.u32 	%p11, %r1, 63;
	@%p11 bra 	$L__BB3_17;
	ld.shared.u32 	%r142, [%r39+256];
	ld.shared.u32 	%r143, [%r39];
	add.s32 	%r144, %r143, %r142;
	st.shared.u32 	[%r39], %r144;
$L__BB3_17:
	barrier.sync 	0;
	setp.gt.u32 	%p12, %r1, 31;
	@%p12 bra 	$L__BB3_19;
	ld.shared.u32 	%r145, [%r39+128];
	ld.shared.u32 	%r146, [%r39];
	add.s32 	%r147, %r146, %r145;
	st.shared.u32 	[%r39], %r147;
$L__BB3_19:
	barrier.sync 	0;
	setp.gt.u32 	%p13, %r1, 15;
	@%p13 bra 	$L__BB3_21;
	ld.shared.u32 	%r148, [%r39+64];
	ld.shared.u32 	%r149, [%r39];
	add.s32 	%r150, %r149, %r148;
	st.shared.u32 	[%r39], %r150;
$L__BB3_21:
	barrier.sync 	0;
	setp.gt.u32 	%p14, %r1, 7;
	@%p14 bra 	$L__BB3_23;
	ld.shared.u32 	%r151, [%r39+32];
	ld.shared.u32 	%r152, [%r39];
	add.s32 	%r153, %r152, %r151;
	st.shared.u32 	[%r39], %r153;
$L__BB3_23:
	barrier.sync 	0;
	setp.gt.u32 	%p15, %r1, 3;
	@%p15 bra 	$L__BB3_25;
	ld.shared.u32 	%r154, [%r39+16];
	ld.shared.u32 	%r155, [%r39];
	add.s32 	%r156, %r155, %r154;
	st.shared.u32 	[%r39], %r156;
$L__BB3_25:
	barrier.sync 	0;
	setp.gt.u32 	%p16, %r1, 1;
	@%p16 bra 	$L__BB3_27;
	ld.shared.u32 	%r157, [%r39+8];
	ld.shared.u32 	%r158, [%r39];
	add.s32 	%r159, %r158, %r157;
	st.shared.u32 	[%r39], %r159;
$L__BB3_27:
	barrier.sync 	0;
	setp.ne.s32 	%p17, %r1, 0;
	@%p17 bra 	$L__BB3_29;
	ld.shared.u32 	%r160, [_ZZ23mergeHistogram256KernelPjS_jE4data+4];
	ld.shared.u32 	%r161, [%r39];
	add.s32 	%r162, %r161, %r160;
	st.shared.u32 	[%r39], %r162;
	ld.shared.u32 	%r163, [_ZZ23mergeHistogram256KernelPjS_jE4data];
	mov.u32 	%r164, %ctaid.x;
	cvta.to.global.u64 	%rd62, %rd2;
	mul.wide.u32 	%rd63, %r164, 4;
	add.s64 	%rd64, %rd62, %rd63;
	st.global.u32 	[%rd64], %r163;
$L__BB3_29:
	ret;

}


// ===== COMPILED SASS (sm_100) =====

	.target	sm_100

	.elftype	@"ET_EXEC"


//--------------------- .note.nv.tkinfo           --------------------------
	.section	.note.nv.tkinfo,"",@"SHT_NOTE"
	.sectionflags	@"SHF_NOTE_NV_TKINFO"
	.tkinfo
        /*0018*/ 	.word	0x00000002
        /*0030*/ 	.string	""
        /*0030*/ 	.string	"ptxas"
        /*0030*/ 	.string	"Cuda compilation tools, release 13.0, V13.0.88"
        /*0030*/ 	.string	"Build cuda_13.0.r13.0/compiler.36424714_0"
        /*0030*/ 	.string	"-arch sm_100 -m 64 "



//--------------------- .note.nv.cuinfo           --------------------------
	.section	.note.nv.cuinfo,"",@"SHT_NOTE"
	.sectionflags	@"SHF_NOTE_NV_CUINFO"
        /*0018*/ 	.short	0x0002
        /*001a*/ 	.short	0x0064
        /*001c*/ 	.short	0x0082
	.zero		2


//--------------------- .nv.info                  --------------------------
	.section	.nv.info,"",@"SHT_CUDA_INFO"
	.align	4


	//----- nvinfo : EIATTR_REGCOUNT
	.align		4
        /*0000*/ 	.byte	0x04, 0x2f
        /*0002*/ 	.short	(.L_1 - .L_0)
	.align		4
.L_0:
        /*0004*/ 	.word	index@(_Z17histogram64KernelPjP5uint4j)
        /*0008*/ 	.word	0x0000001f


	//----- nvinfo : EIATTR_FRAME_SIZE
	.align		4
.L_1:
        /*000c*/ 	.byte	0x04, 0x11
        /*000e*/ 	.short	(.L_3 - .L_2)
	.align		4
.L_2:
        /*0010*/ 	.word	index@(_Z17histogram64KernelPjP5uint4j)
        /*0014*/ 	.word	0x00000000


	//----- nvinfo : EIATTR_REGCOUNT
	.align		4
.L_3:
        /*0018*/ 	.byte	0x04, 0x2f
        /*001a*/ 	.short	(.L_5 - .L_4)
	.align		4
.L_4:
        /*001c*/ 	.word	index@(_Z22mergeHistogram64KernelPjS_j)
        /*0020*/ 	.word	0x00000020


	//----- nvinfo : EIATTR_FRAME_SIZE
	.align		4
.L_5:
        /*0024*/ 	.byte	0x04, 0x11
        /*0026*/ 	.short	(.L_7 - .L_6)
	.align		4
.L_6:
        /*0028*/ 	.word	index@(_Z22mergeHistogram64KernelPjS_j)
        /*002c*/ 	.word	0x00000000


	//----- nvinfo : EIATTR_REGCOUNT
	.align		4
.L_7:
        /*0030*/ 	.byte	0x04, 0x2f
        /*0032*/ 	.short	(.L_9 - .L_8)
	.align		4
.L_8:
        /*0034*/ 	.word	index@(_Z18histogram256KernelPjS_j)
        /*0038*/ 	.word	0x00000011


	//----- nvinfo : EIATTR_FRAME_SIZE
	.align		4
.L_9:
        /*003c*/ 	.byte	0x04, 0x11
        /*003e*/ 	.short	(.L_11 - .L_10)
	.align		4
.L_10:
        /*0040*/ 	.word	index@(_Z18histogram256KernelPjS_j)
        /*0044*/ 	.word	0x00000000


	//----- nvinfo : EIATTR_REGCOUNT
	.align		4
.L_11:
        /*0048*/ 	.byte	0x04, 0x2f
        /*004a*/ 	.short	(.L_13 - .L_12)
	.align		4
.L_12:
        /*004c*/ 	.word	index@(_Z23mergeHistogram256KernelPjS_j)
        /*0050*/ 	.word	0x00000020


	//----- nvinfo : EIATTR_FRAME_SIZE
	.align		4
.L_13:
        /*0054*/ 	.byte	0x04, 0x11
        /*0056*/ 	.short	(.L_15 - .L_14)
	.align		4
.L_14:
        /*0058*/ 	.word	index@(_Z23mergeHistogram256KernelPjS_j)
        /*005c*/ 	.word	0x00000000


	//----- nvinfo : EIATTR_MIN_STACK_SIZE
	.align		4
.L_15:
        /*0060*/ 	.byte	0x04, 0x12
        /*0062*/ 	.short	(.L_17 - .L_16)
	.align		4
.L_16:
        /*0064*/ 	.word	index@(_Z23mergeHistogram256KernelPjS_j)
        /*0068*/ 	.word	0x00000000


	//----- nvinfo : EIATTR_MIN_STACK_SIZE
	.align		4
.L_17:
        /*006c*/ 	.byte	0x04, 0x12
        /*006e*/ 	.short	(.L_19 - .L_18)
	.align		4
.L_18:
        /*0070*/ 	.word	index@(_Z18histogram256KernelPjS_j)
        /*0074*/ 	.word	0x00000000


	//----- nvinfo : EIATTR_MIN_STACK_SIZE
	.align		4
.L_19:
        /*0078*/ 	.byte	0x04, 0x12
        /*007a*/ 	.short	(.L_21 - .L_20)
	.align		4
.L_20:
        /*007c*/ 	.word	index@(_Z22mergeHistogram64KernelPjS_j)
        /*0080*/ 	.word	0x00000000


	//----- nvinfo : EIATTR_MIN_STACK_SIZE
	.align		4
.L_21:
        /*0084*/ 	.byte	0x04, 0x12
        /*0086*/ 	.short	(.L_23 - .L_22)
	.align		4
.L_22:
        /*0088*/ 	.word	index@(_Z17histogram64KernelPjP5uint4j)
        /*008c*/ 	.word	0x00000000
.L_23:


//--------------------- .nv.compat                --------------------------
	.section	.nv.compat,"",@"SHT_CUDA_COMPAT_INFO"
	.align	4
        /*0000*/ 	.byte	0x02, 0x09, 0x00, 0x00, 0x02, 0x02, 0x01, 0x00, 0x02, 0x05, 0x05, 0x00, 0x03, 0x07, 0x01, 0x01
        /*0010*/ 	.byte	0x02, 0x03, 0x00, 0x00, 0x02, 0x06, 0x01, 0x00, 0x04, 0x0b, 0x08, 0x00, 0x09, 0x00, 0x00, 0x00
        /*0020*/ 	.byte	0x00, 0x00, 0x00, 0x00


//--------------------- .nv.info._Z23mergeHistogram256KernelPjS_j --------------------------
	.section	.nv.info._Z23mergeHistogram256KernelPjS_j,"",@"SHT_CUDA_INFO"
	.sectionflags	@""
	.align	4


	//----- nvinfo : EIATTR_CUDA_API_VERSION
	.align		4
        /*0000*/ 	.byte	0x04, 0x37
        /*0002*/ 	.short	(.L_25 - .L_24)
.L_24:
        /*0004*/ 	.word	0x00000082


	//----- nvinfo : EIATTR_KPARAM_INFO
	.align		4
.L_25:
        /*0008*/ 	.byte	0x04, 0x17
        /*000a*/ 	.short	(.L_27 - .L_26)
.L_26:
        /*000c*/ 	.word	0x00000000
        /*0010*/ 	.short	0x0002
        /*0012*/ 	.short	0x0010
        /*0014*/ 	.byte	0x00, 0xf0, 0x11, 0x00


	//----- nvinfo : EIATTR_KPARAM_INFO
	.align		4
.L_27:
        /*0018*/ 	.byte	0x04, 0x17
        /*001a*/ 	.short	(.L_29 - .L_28)
.L_28:
        /*001c*/ 	.word	0x00000000
        /*0020*/ 	.short	0x0001
        /*0022*/ 	.short	0x0008
        /*0024*/ 	.byte	0x00, 0xf5, 0x21, 0x00


	//----- nvinfo : EIATTR_KPARAM_INFO
	.align		4
.L_29:
        /*0028*/ 	.byte	0x04, 0x17
        /*002a*/ 	.short	(.L_31 - .L_30)
.L_30:
        /*002c*/ 	.word	0x00000000
        /*0030*/ 	.short	0x0000
        /*0032*/ 	.short	0x0000
        /*0034*/ 	.byte	0x00, 0xf5, 0x21, 0x00


	//----- nvinfo : EIATTR_SPARSE_MMA_MASK
	.align		4
.L_31:
        /*0038*/ 	.byte	0x03, 0x50
        /*003a*/ 	.short	0x0000


	//----- nvinfo : EIATTR_MAXREG_COUNT
	.align		4
        /*003c*/ 	.byte	0x03, 0x1b
        /*003e*/ 	.short	0x00ff


	//----- nvinfo : EIATTR_NUM_BARRIERS
	.align		4
        /*0040*/ 	.byte	0x02, 0x4c
        /*0042*/ 	.byte	0x01
	.zero		1


	//----- nvinfo : EIATTR_MERCURY_ISA_VERSION
	.align		4
        /*0044*/ 	.byte	0x03, 0x5f
        /*0046*/ 	.short	0x0101


	//----- nvinfo : EIATTR_COOP_GROUP_MASK_REGIDS
	.align		4
        /*0048*/ 	.byte	0x04, 0x29
        /*004a*/ 	.short	(.L_33 - .L_32)


	//   ....[0]....
.L_32:
        /*004c*/ 	.word	0xffffffff


	//   ....[1]....
        /*0050*/ 	.word	0xffffffff


	//   ....[2]....
        /*0054*/ 	.word	0xffffffff


	//   ....[3]....
        /*0058*/ 	.word	0xffffffff


	//   ....[4]....
        /*005c*/ 	.word	0xffffffff


	//   ....[5]....
        /*0060*/ 	.word	0xffffffff


	//   ....[6]....
        /*0064*/ 	.word	0xffffffff


	//   ....[7]....
        /*0068*/ 	.word	0xffffffff


	//----- nvinfo : EIATTR_COOP_GROUP_INSTR_OFFSETS
	.align		4
.L_33:
        /*006c*/ 	.byte	0x04, 0x28
        /*006e*/ 	.short	(.L_35 - .L_34)


	//   ....[0]....
.L_34:
        /*0070*/ 	.word	0x00000a60


	//   ....[1]....
        /*0074*/ 	.word	0x00000ab0


	//   ....[2]....
        /*0078*/ 	.word	0x00000b10


	//   ....[3]....
        /*007c*/ 	.word	0x00000b70


	//   ....[4]....
        /*0080*/ 	.word	0x00000bd0


	//   ....[5]....
        /*0084*/ 	.word	0x00000c30


	//   ....[6]....
        /*0088*/ 	.word	0x00000c90


	//   ....[7]....
        /*008c*/ 	.word	0x00000cf0


	//----- nvinfo : EIATTR_VRC_CTA_INIT_COUNT
	.align		4
.L_35:
        /*0090*/ 	.byte	0x02, 0x4a
	.zero		1
	.zero		1


	//----- nvinfo : EIATTR_EXIT_INSTR_OFFSETS
	.align		4
        /*0094*/ 	.byte	0x04, 0x1c
        /*0096*/ 	.short	(.L_37 - .L_36)


	//   ....[0]....
.L_36:
        /*0098*/ 	.word	0x00000d00


	//   ....[1]....
        /*009c*/ 	.word	0x00000da0


	//----- nvinfo : EIATTR_CRS_STACK_SIZE
	.align		4
.L_37:
        /*00a0*/ 	.byte	0x04, 0x1e
        /*00a2*/ 	.short	(.L_39 - .L_38)
.L_38:
        /*00a4*/ 	.word	0x00000000


	//----- nvinfo : EIATTR_CBANK_PARAM_SIZE
	.align		4
.L_39:
        /*00a8*/ 	.byte	0x03, 0x19
        /*00aa*/ 	.short	0x0014


	//----- nvinfo : EIATTR_PARAM_CBANK
	.align		4
        /*00ac*/ 	.byte	0x04, 0x0a
        /*00ae*/ 	.short	(.L_41 - .L_40)
	.align		4
.L_40:
        /*00b0*/ 	.word	index@(.nv.constant0._Z23mergeHistogram256KernelPjS_j)
        /*00b4*/ 	.short	0x0380
        /*00b6*/ 	.short	0x0014


	//----- nvinfo : EIATTR_SW_WAR
	.align		4
.L_41:
        /*00b8*/ 	.byte	0x04, 0x36
        /*00ba*/ 	.short	(.L_43 - .L_42)
.L_42:
        /*00bc*/ 	.word	0x00000008
.L_43:


//--------------------- .nv.info._Z18histogram256KernelPjS_j --------------------------
	.section	.nv.info._Z18histogram256KernelPjS_j,"",@"SHT_CUDA_INFO"
	.sectionflags	@""
	.align	4


	//----- nvinfo : EIATTR_CUDA_API_VERSION
	.align		4
        /*0000*/ 	.byte	0x04, 0x37
        /*0002*/ 	.short	(.L_45 - .L_44)
.L_44:
        /*0004*/ 	.word	0x00000082


	//----- nvinfo : EIATTR_KPARAM_INFO
	.align		4
.L_45:
        /*0008*/ 	.byte	0x04, 0x17
        /*000a*/ 	.short	(.L_47 - .L_46)
.L_46:
        /*000c*/ 	.word	0x00000000
        /*0010*/ 	.short	0x0002
        /*0012*/ 	.short	0x0010
        /*0014*/ 	.byte	0x00, 0xf0, 0x11, 0x00


	//----- nvinfo : EIATTR_KPARAM_INFO
	.align		4
.L_47:
        /*0018*/ 	.byte	0x04, 0x17
        /*001a*/ 	.short	(.L_49 - .L_48)
.L_48:
        /*001c*/ 	.word	0x00000000
        /*0020*/ 	.short	0x0001
        /*0022*/ 	.short	0x0008
        /*0024*/ 	.byte	0x00, 0xf5, 0x21, 0x00


	//----- nvinfo : EIATTR_KPARAM_INFO
	.align		4
.L_49:
        /*0028*/ 	.byte	0x04, 0x17
        /*002a*/ 	.short	(.L_51 - .L_50)
.L_50:
        /*002c*/ 	.word	0x00000000
        /*0030*/ 	.short	0x0000
        /*0032*/ 	.short	0x0000
        /*0034*/ 	.byte	0x00, 0xf5, 0x21, 0x00


	//----- nvinfo : EIATTR_SPARSE_MMA_MASK
	.align		4
.L_51:
        /*0038*/ 	.byte	0x03, 0x50
        /*003a*/ 	.short	0x0000


	//----- nvinfo : EIATTR_MAXREG_COUNT
	.align		4
        /*003c*/ 	.byte	0x03, 0x1b
        /*003e*/ 	.short	0x00ff


	//----- nvinfo : EIATTR_NUM_BARRIERS
	.align		4
        /*0040*/ 	.byte	0x02, 0x4c
        /*0042*/ 	.byte	0x01
	.zero		1


	//----- nvinfo : EIATTR_MERCURY_ISA_VERSION
	.align		4
        /*0044*/ 	.byte	0x03, 0x5f
        /*0046*/ 	.short	0x0101


	//----- nvinfo : EIATTR_COOP_GROUP_MASK_REGIDS
	.align		4
        /*0048*/ 	.byte	0x04, 0x29
        /*004a*/ 	.short	(.L_53 - .L_52)


	//   ....[0]....
.L_52:
        /*004c*/ 	.word	0xffffffff


	//   ....[1]....
        /*0050*/ 	.word	0xffffffff


	//----- nvinfo : EIATTR_COOP_GROUP_INSTR_OFFSETS
	.align		4
.L_53:
        /*0054*/ 	.byte	0x04, 0x28
        /*0056*/ 	.short	(.L_55 - .L_54)


	//   ....[0]....
.L_54:
        /*0058*/ 	.word	0x00000160


	//   ....[1]....
        /*005c*/ 	.word	0x00000350


	//----- nvinfo : EIATTR_VRC_CTA_INIT_COUNT
	.align		4
.L_55:
        /*0060*/ 	.byte	0x02, 0x4a
	.zero		1
	.zero		1


	//----- nvinfo : EIATTR_EXIT_INSTR_OFFSETS
	.align		4
        /*0064*/ 	.byte	0x04, 0x1c
        /*0066*/ 	.short	(.L_57 - .L_56)


	//   ....[0]....
.L_56:
        /*0068*/ 	.word	0x00000360


	//   ....[1]....
        /*006c*/ 	.word	0x000004f0


	//----- nvinfo : EIATTR_CRS_STACK_SIZE
	.align		4
.L_57:
        /*0070*/ 	.byte	0x04, 0x1e
        /*0072*/ 	.short	(.L_59 - .L_58)
.L_58:
        /*0074*/ 	.word	0x00000000


	//----- nvinfo : EIATTR_CBANK_PARAM_SIZE
	.align		4
.L_59:
        /*0078*/ 	.byte	0x03, 0x19
        /*007a*/ 	.short	0x0014


	//----- nvinfo : EIATTR_PARAM_CBANK
	.align		4
        /*007c*/ 	.byte	0x04, 0x0a
        /*007e*/ 	.short	(.L_61 - .L_60)
	.align		4
.L_60:
        /*0080*/ 	.word	index@(.nv.constant0._Z18histogram256KernelPjS_j)
        /*0084*/ 	.short	0x0380
        /*0086*/ 	.short	0x0014


	//----- nvinfo : EIATTR_SW_WAR
	.align		4
.L_61:
        /*0088*/ 	.byte	0x04, 0x36
        /*008a*/ 	.short	(.L_63 - .L_62)
.L_62:
        /*008c*/ 	.word	0x00000008
.L_63:


//--------------------- .nv.info._Z22mergeHistogram64KernelPjS_j --------------------------
	.section	.nv.info._Z22mergeHistogram64KernelPjS_j,"",@"SHT_CUDA_INFO"
	.sectionflags	@""
	.align	4


	//----- nvinfo : EIATTR_CUDA_API_VERSION
	.align		4
        /*0000*/ 	.byte	0x04, 0x37
        /*0002*/ 	.short	(.L_65 - .L_64)
.L_64:
        /*0004*/ 	.word	0x00000082


	//----- nvinfo : EIATTR_KPARAM_INFO
	.align		4
.L_65:
        /*0008*/ 	.byte	0x04, 0x17
        /*000a*/ 	.short	(.L_67 - .L_66)
.L_66:
        /*000c*/ 	.word	0x00000000
        /*0010*/ 	.short	0x0002
        /*0012*/ 	.short	0x0010
        /*0014*/ 	.byte	0x00, 0xf0, 0x11, 0x00


	//----- nvinfo : EIATTR_KPARAM_INFO
	.align		4
.L_67:
        /*0018*/ 	.byte	0x04, 0x17
        /*001a*/ 	.short	(.L_69 - .L_68)
.L_68:
        /*001c*/ 	.word	0x00000000
        /*0020*/ 	.short	0x0001
        /*0022*/ 	.short	0x0008
        /*0024*/ 	.byte	0x00, 0xf5, 0x21, 0x00


	//----- nvinfo : EIATTR_KPARAM_INFO
	.align		4
.L_69:
        /*0028*/ 	.byte	0x04, 0x17
        /*002a*/ 	.short	(.L_71 - .L_70)
.L_70:
        /*002c*/ 	.word	0x00000000
        /*0030*/ 	.short	0x0000
        /*0032*/ 	.short	0x0000
        /*0034*/ 	.byte	0x00, 0xf5, 0x21, 0x00


	//----- nvinfo : EIATTR_SPARSE_MMA_MASK
	.align		4
.L_71:
        /*0038*/ 	.byte	0x03, 0x50
        /*003a*/ 	.short	0x0000


	//----- nvinfo : EIATTR_MAXREG_COUNT
	.align		4
        /*003c*/ 	.byte	0x03, 0x1b
        /*003e*/ 	.short	0x00ff


	//----- nvinfo : EIATTR_NUM_BARRIERS
	.align		4
        /*0040*/ 	.byte	0x02, 0x4c
        /*0042*/ 	.byte	0x01
	.zero		1


	//----- nvinfo : EIATTR_MERCURY_ISA_VERSION
	.align		4
        /*0044*/ 	.byte	0x03, 0x5f
        /*0046*/ 	.short	0x0101


	//----- nvinfo : EIATTR_COOP_GROUP_MASK_REGIDS
	.align		4
        /*0048*/ 	.byte	0x04, 0x29
        /*004a*/ 	.short	(.L_73 - .L_72)


	//   ....[0]....
.L_72:
        /*004c*/ 	.word	0xffffffff


	//   ....[1]....
        /*0050*/ 	.word	0xffffffff


	//   ....[2]....
        /*0054*/ 	.word	0xffffffff


	//   ....[3]....
        /*0058*/ 	.word	0xffffffff


	//   ....[4]....
        /*005c*/ 	.word	0xffffffff


	//   ....[5]....
        /*0060*/ 	.word	0xffffffff


	//   ....[6]....
        /*0064*/ 	.word	0xffffffff


	//   ....[7]....
        /*0068*/ 	.word	0xffffffff


	//----- nvinfo : EIATTR_COOP_GROUP_INSTR_OFFSETS
	.align		4
.L_73:
        /*006c*/ 	.byte	0x04, 0x28
        /*006e*/ 	.short	(.L_75 - .L_74)


	//   ....[0]....
.L_74:
        /*0070*/ 	.word	0x00000a60


	//   ....[1]....
        /*0074*/ 	.word	0x00000ab0


	//   ....[2]....
        /*0078*/ 	.word	0x00000b10


	//   ....[3]....
        /*007c*/ 	.word	0x00000b70


	//   ....[4]....
        /*0080*/ 	.word	0x00000bd0


	//   ....[5]....
        /*0084*/ 	.word	0x00000c30


	//   ....[6]....
        /*0088*/ 	.word	0x00000c90


	//   ....[7]....
        /*008c*/ 	.word	0x00000cf0


	//----- nvinfo : EIATTR_VRC_CTA_INIT_COUNT
	.align		4
.L_75:
        /*0090*/ 	.byte	0x02, 0x4a
	.zero		1
	.zero		1


	//----- nvinfo : EIATTR_EXIT_INSTR_OFFSETS
	.align		4
        /*0094*/ 	.byte	0x04, 0x1c
        /*0096*/ 	.short	(.L_77 - .L_76)


	//   ....[0]....
.L_76:
        /*0098*/ 	.word	0x00000d00


	//   ....[1]....
        /*009c*/ 	.word	0x00000da0


	//----- nvinfo : EIATTR_CRS_STACK_SIZE
	.align		4
.L_77:
        /*00a0*/ 	.byte	0x04, 0x1e
        /*00a2*/ 	.short	(.L_79 - .L_78)
.L_78:
        /*00a4*/ 	.word	0x00000000


	//----- nvinfo : EIATTR_CBANK_PARAM_SIZE
	.align		4
.L_79:
        /*00a8*/ 	.byte	0x03, 0x19
        /*00aa*/ 	.short	0x0014


	//----- nvinfo : EIATTR_PARAM_CBANK
	.align		4
        /*00ac*/ 	.byte	0x04, 0x0a
        /*00ae*/ 	.short	(.L_81 - .L_80)
	.align		4
.L_80:
        /*00b0*/ 	.word	index@(.nv.constant0._Z22mergeHistogram64KernelPjS_j)
        /*00b4*/ 	.short	0x0380
        /*00b6*/ 	.short	0x0014


	//----- nvinfo : EIATTR_SW_WAR
	.align		4
.L_81:
        /*00b8*/ 	.byte	0x04, 0x36
        /*00ba*/ 	.short	(.L_83 - .L_82)
.L_82:
        /*00bc*/ 	.word	0x00000008
.L_83:


//--------------------- .nv.info._Z17histogram64KernelPjP5uint4j --------------------------
	.section	.nv.info._Z17histogram64KernelPjP5uint4j,"",@"SHT_CUDA_INFO"
	.sectionflags	@""
	.align	4


	//----- nvinfo : EIATTR_CUDA_API_VERSION
	.align		4
        /*0000*/ 	.byte	0x04, 0x37
        /*0002*/ 	.short	(.L_85 - .L_84)
.L_84:
        /*0004*/ 	.word	0x00000082


	//----- nvinfo : EIATTR_KPARAM_INFO
	.align		4
.L_85:
        /*0008*/ 	.byte	0x04, 0x17
        /*000a*/ 	.short	(.L_87 - .L_86)
.L_86:
        /*000c*/ 	.word	0x00000000
        /*0010*/ 	.short	0x0002
        /*0012*/ 	.short	0x0010
        /*0014*/ 	.byte	0x00, 0xf0, 0x11, 0x00


	//----- nvinfo : EIATTR_KPARAM_INFO
	.align		4
.L_87:
        /*0018*/ 	.byte	0x04, 0x17
        /*001a*/ 	.short	(.L_89 - .L_88)
.L_88:
        /*001c*/ 	.word	0x00000000
        /*0020*/ 	.short	0x0001
        /*0022*/ 	.short	0x0008
        /*0024*/ 	.byte	0x00, 0xf5, 0x21, 0x00


	//----- nvinfo : EIATTR_KPARAM_INFO
	.align		4
.L_89:
        /*0028*/ 	.byte	0x04, 0x17
        /*002a*/ 	.short	(.L_91 - .L_90)
.L_90:
        /*002c*/ 	.word	0x00000000
        /*0030*/ 	.short	0x0000
        /*0032*/ 	.short	0x0000
        /*0034*/ 	.byte	0x00, 0xf5, 0x21, 0x00


	//----- nvinfo : EIATTR_SPARSE_MMA_MASK
	.align		4
.L_91:
        /*0038*/ 	.byte	0x03, 0x50
        /*003a*/ 	.short	0x0000


	//----- nvinfo : EIATTR_MAXREG_COUNT
	.align		4
        /*003c*/ 	.byte	0x03, 0x1b
        /*003e*/ 	.short	0x00ff


	//----- nvinfo : EIATTR_NUM_BARRIERS
	.align		4
        /*0040*/ 	.byte	0x02, 0x4c
        /*0042*/ 	.byte	0x01
	.zero		1


	//----- nvinfo : EIATTR_MERCURY_ISA_VERSION
	.align		4
        /*0044*/ 	.byte	0x03, 0x5f
        /*0046*/ 	.short	0x0101


	//----- nvinfo : EIATTR_COOP_GROUP_MASK_REGIDS
	.align		4
        /*0048*/ 	.byte	0x04, 0x29
        /*004a*/ 	.short	(.L_93 - .L_92)


	//   ....[0]....
.L_92:
        /*004c*/ 	.word	0xffffffff


	//   ....[1]....
        /*0050*/ 	.word	0xffffffff


	//----- nvinfo : EIATTR_COOP_GROUP_INSTR_OFFSETS
	.align		4
.L_93:
        /*0054*/ 	.byte	0x04, 0x28
        /*0056*/ 	.short	(.L_95 - .L_94)


	//   ....[0]....
.L_94:
        /*0058*/ 	.word	0x000001f0


	//   ....[1]....
        /*005c*/ 	.word	0x000008f0


	//----- nvinfo : EIATTR_VRC_CTA_INIT_COUNT
	.align		4
.L_95:
        /*0060*/ 	.byte	0x02, 0x4a
	.zero		1
	.zero		1


	//----- nvinfo : EIATTR_EXIT_INSTR_OFFSETS
	.align		4
        /*0064*/ 	.byte	0x04, 0x1c
        /*0066*/ 	.short	(.L_97 - .L_96)


	//   ....[0]....
.L_96:
        /*0068*/ 	.word	0x00000900


	//   ....[1]....
        /*006c*/ 	.word	0x00001240


	//----- nvinfo : EIATTR_CRS_STACK_SIZE
	.align		4
.L_97:
        /*0070*/ 	.byte	0x04, 0x1e
        /*0072*/ 	.short	(.L_99 - .L_98)
.L_98:
        /*0074*/ 	.word	0x00000000


	//----- nvinfo : EIATTR_CBANK_PARAM_SIZE
	.align		4
.L_99:
        /*0078*/ 	.byte	0x03, 0x19
        /*007a*/ 	.short	0x0014


	//----- nvinfo : EIATTR_PARAM_CBANK
	.align		4
        /*007c*/ 	.byte	0x04, 0x0a
        /*007e*/ 	.short	(.L_101 - .L_100)
	.align		4
.L_100:
        /*0080*/ 	.word	index@(.nv.constant0._Z17histogram64KernelPjP5uint4j)
        /*0084*/ 	.short	0x0380
        /*0086*/ 	.short	0x0014


	//----- nvinfo : EIATTR_SW_WAR
	.align		4
.L_101:
        /*0088*/ 	.byte	0x04, 0x36
        /*008a*/ 	.short	(.L_103 - .L_102)
.L_102:
        /*008c*/ 	.word	0x00000008
.L_103:


//--------------------- .nv.callgraph             --------------------------
	.section	.nv.callgraph,"",@"SHT_CUDA_CALLGRAPH"
	.align	4
	.sectionentsize	8
	.align		4
        /*0000*/ 	.word	0x00000000
	.align		4
        /*0004*/ 	.word	0xffffffff
	.align		4
        /*0008*/ 	.word	0x00000000
	.align		4
        /*000c*/ 	.word	0xfffffffe
	.align		4
        /*0010*/ 	.word	0x00000000
	.align		4
        /*0014*/ 	.word	0xfffffffd
	.align		4
        /*0018*/ 	.word	0x00000000
	.align		4
        /*001c*/ 	.word	0xfffffffc


//--------------------- .text._Z23mergeHistogram256KernelPjS_j --------------------------
	.section	.text._Z23mergeHistogram256KernelPjS_j,"ax",@progbits
	.align	128
        .global         _Z23mergeHistogram256KernelPjS_j
        .type           _Z23mergeHistogram256KernelPjS_j,@function
        .size           _Z23mergeHistogram256KernelPjS_j,(.L_x_31 - _Z23mergeHistogram256KernelPjS_j)
        .other          _Z23mergeHistogram256KernelPjS_j,@"STO_CUDA_ENTRY STV_DEFAULT"
_Z23mergeHistogram256KernelPjS_j:
.text._Z23mergeHistogram256KernelPjS_j:
[----:B------:R-:W-:Y:S01]  /*0000*/  LDC R1, c[0x0][0x37c] ;  /* 0x0000df00ff017b82 */ /* 0x000fe20000000800 */
[----:B------:R-:W0:Y:S01]  /*0010*/  S2R R2, SR_TID.X ;  /* 0x0000000000027919 */ /* 0x000e220000002100 */
[----:B------:R-:W0:Y:S01]  /*0020*/  LDCU UR8, c[0x0][0x390] ;  /* 0x00007200ff0877ac */ /* 0x000e220008000800 */
[----:B------:R-:W-:Y:S01]  /*0030*/  BSSY.RECONVERGENT B0, `(.L_x_0) ;  /* 0x000009b000007945 */ /* 0x000fe20003800200 */
[----:B------:R-:W-:Y:S01]  /*0040*/  IMAD.MOV.U32 R7, RZ, RZ, RZ ;  /* 0x000000ffff077224 */ /* 0x000fe200078e00ff */
[----:B------:R-:W1:Y:S01]  /*0050*/  LDCU.64 UR6, c[0x0][0x358] ;  /* 0x00006b00ff0677ac */ /* 0x000e620008000a00 */
[----:B0-----:R-:W-:-:S13]  /*0060*/  ISETP.GE.U32.AND P0, PT, R2, UR8, PT ;  /* 0x0000000802007c0c */ /* 0x001fda000bf06070 */
[----:B-1----:R-:W-:Y:S05]  /*0070*/  @P0 BRA `(.L_x_1) ;  /* 0x0000000800580947 */ /* 0x002fea0003800000 */
[----:B------:R-:W-:Y:S01]  /*0080*/  LOP3.LUT R0, RZ, R2, RZ, 0x33, !PT ;  /* 0x00000002ff007212 */ /* 0x000fe200078e33ff */
[----:B------:R-:W0:Y:S01]  /*0090*/  S2R R5, SR_CTAID.X ;  /* 0x0000000000057919 */ /* 0x000e220000002500 */
[----:B------:R-:W-:Y:S01]  /*00a0*/  BSSY.RECONVERGENT B1, `(.L_x_2) ;  /* 0x000004c000017945 */ /* 0x000fe20003800200 */
[----:B------:R-:W-:Y:S02]  /*00b0*/  HFMA2 R7, -RZ, RZ, 0, 0 ;  /* 0x00000000ff077431 */ /* 0x000fe400000001ff */
[----:B------:R-:W-:Y:S02]  /*00c0*/  IMAD.MOV.U32 R8, RZ, RZ, R2 ;  /* 0x000000ffff087224 */ /* 0x000fe400078e0002 */
[----:B------:R-:W-:-:S05]  /*00d0*/  VIADD R0, R0, UR8 ;  /* 0x0000000800007c36 */ /* 0x000fca0008000000 */
[C---:B------:R-:W-:Y:S02]  /*00e0*/  ISETP.GE.U32.AND P1, PT, R0.reuse, 0xf00, PT ;  /* 0x00000f000000780c */ /* 0x040fe40003f26070 */
[----:B------:R-:W-:-:S04]  /*00f0*/  LEA.HI R4, R0, 0x1, RZ, 0x18 ;  /* 0x0000000100047811 */ /* 0x000fc800078fc0ff */
[----:B------:R-:W-:-:S04]  /*0100*/  LOP3.LUT R6, R4, 0xf, RZ, 0xc0, !PT ;  /* 0x0000000f04067812 */ /* 0x000fc800078ec0ff */
[----:B------:R-:W-:-:S03]  /*0110*/  ISETP.NE.AND P0, PT, R6, RZ, PT ;  /* 0x000000ff0600720c */ /* 0x000fc60003f05270 */
[----:B------:R-:W-:Y:S10]  /*0120*/  @!P1 BRA `(.L_x_3) ;  /* 0x00000004000c9947 */ /* 0x000ff40003800000 */
[----:B0-----:R-:W-:Y:S01]  /*0130*/  IMAD R3, R2, 0x100, R5 ;  /* 0x0000010002037824 */ /* 0x001fe200078e0205 */
[----:B------:R-:W-:Y:S01]  /*0140*/  LOP3.LUT R0, R4, 0x1fffff0, RZ, 0xc0, !PT ;  /* 0x01fffff004007812 */ /* 0x000fe200078ec0ff */
[----:B------:R-:W-:Y:S01]  /*0150*/  IMAD.MOV.U32 R8, RZ, RZ, R2 ;  /* 0x000000ffff087224 */ /* 0x000fe200078e0002 */
[----:B------:R-:W-:Y:S01]  /*0160*/  MOV R7, RZ ;  /* 0x000000ff00077202 */ /* 0x000fe20000000f00 */
[----:B------:R-:W-:Y:S01]  /*0170*/  VIADD R3, R3, 0x80000 ;  /* 0x0008000003037836 */ /* 0x000fe20000000000 */
[----:B------:R-:W-:-:S07]  /*0180*/  IADD3 R0, PT, PT, -R0, RZ, RZ ;  /* 0x000000ff00007210 */ /* 0x000fce0007ffe1ff */
.L_x_4:
[----:B------:R-:W0:Y:S01]  /*0190*/  LDC.64 R12, c[0x0][0x388] ;  /* 0x0000e200ff0c7b82 */ /* 0x000e220000000a00 */
[C---:B------:R-:W-:Y:S01]  /*01a0*/  VIADD R15, R3.reuse, 0xfffc0000 ;  /* 0xfffc0000030f7836 */ /* 0x040fe20000000000 */
[C---:B------:R-:W-:Y:S01]  /*01b0*/  IADD3 R23, PT, PT, R3.reuse, -0x60000, RZ ;  /* 0xfffa000003177810 */ /* 0x040fe20007ffe0ff */
[C---:B------:R-:W-:Y:S02]  /*01c0*/  VIADD R11, R3.reuse, 0xfff80000 ;  /* 0xfff80000030b7836 */ /* 0x040fe40000000000 */
[C---:B------:R-:W-:Y:S02]  /*01d0*/  VIADD R25, R3.reuse, 0xfff90000 ;  /* 0xfff9000003197836 */ /* 0x040fe40000000000 */
[C---:B------:R-:W-:Y:S02]  /*01e0*/  VIADD R19, R3.reuse, 0xfffb0000 ;  /* 0xfffb000003137836 */ /* 0x040fe40000000000 */
[C---:B------:R-:W-:Y:S01]  /*01f0*/  VIADD R9, R3.reuse, 0xffff0000 ;  /* 0xffff000003097836 */ /* 0x040fe20000000000 */
[C---:B------:R-:W-:Y:S01]  /*0200*/  IADD3 R17, PT, PT, R3.reuse, -0x30000, RZ ;  /* 0xfffd000003117810 */ /* 0x040fe20007ffe0ff */
[----:B------:R-:W-:-:S02]  /*0210*/  VIADD R21, R3, 0xfffe0000 ;  /* 0xfffe000003157836 */ /* 0x000fc40000000000 */
[----:B0-----:R-:W-:-:S04]  /*0220*/  IMAD.WIDE.U32 R14, R15, 0x4, R12 ;  /* 0x000000040f0e7825 */ /* 0x001fc800078e000c */
[--C-:B------:R-:W-:Y:S01]  /*0230*/  IMAD.WIDE.U32 R10, R11, 0x4, R12.reuse ;  /* 0x000000040b0a7825 */ /* 0x100fe200078e000c */
[----:B------:R0:W2:Y:S03]  /*0240*/  LDG.E R26, desc[UR6][R14.64] ;  /* 0x000000060e1a7981 */ /* 0x0000a6000c1e1900 */
[--C-:B------:R-:W-:Y:S02]  /*0250*/  IMAD.WIDE.U32 R24, R25, 0x4, R12.reuse ;  /* 0x0000000419187825 */ /* 0x100fe400078e000c */
[----:B------:R-:W3:Y:S02]  /*0260*/  LDG.E R10, desc[UR6][R10.64] ;  /* 0x000000060a0a7981 */ /* 0x000ee4000c1e1900 */
[--C-:B------:R-:W-:Y:S02]  /*0270*/  IMAD.WIDE.U32 R22, R23, 0x4, R12.reuse ;  /* 0x0000000417167825 */ /* 0x100fe400078e000c */
[----:B------:R-:W3:Y:S02]  /*0280*/  LDG.E R29, desc[UR6][R24.64] ;  /* 0x00000006181d7981 */ /* 0x000ee4000c1e1900 */
[----:B------:R-:W-:-:S02]  /*0290*/  IMAD.WIDE.U32 R18, R19, 0x4, R12 ;  /* 0x0000000413127825 */ /* 0x000fc400078e000c */
[----:B------:R1:W4:Y:S02]  /*02a0*/  LDG.E R28, desc[UR6][R22.64] ;  /* 0x00000006161c7981 */ /* 0x000324000c1e1900 */
[--C-:B0-----:R-:W-:Y:S02]  /*02b0*/  IMAD.WIDE.U32 R14, R9, 0x4, R12.reuse ;  /* 0x00000004090e7825 */ /* 0x101fe400078e000c */
[----:B------:R-:W4:Y:S02]  /*02c0*/  LDG.E R27, desc[UR6][R18.64] ;  /* 0x00000006121b7981 */ /* 0x000f24000c1e1900 */
[----:B------:R-:W-:Y:S01]  /*02d0*/  IMAD.WIDE.U32 R20, R21, 0x4, R12 ;  /* 0x0000000415147825 */ /* 0x000fe200078e000c */
[----:B-1----:R-:W-:-:S03]  /*02e0*/  IADD3 R23, PT, PT, R3, 0x10000, RZ ;  /* 0x0001000003177810 */ /* 0x002fc60007ffe0ff */
[--C-:B------:R-:W-:Y:S01]  /*02f0*/  IMAD.WIDE.U32 R16, R17, 0x4, R12.reuse ;  /* 0x0000000411107825 */ /* 0x100fe200078e000c */
[----:B------:R0:W5:Y:S04]  /*0300*/  LDG.E R24, desc[UR6][R20.64] ;  /* 0x0000000614187981 */ /* 0x000168000c1e1900 */
[----:B------:R1:W5:Y:S01]  /*0310*/  LDG.E R19, desc[UR6][R14.64] ;  /* 0x000000060e137981 */ /* 0x000362000c1e1900 */
[----:B------:R-:W-:-:S03]  /*0320*/  IMAD.WIDE.U32 R22, R23, 0x4, R12 ;  /* 0x0000000417167825 */ /* 0x000fc600078e000c */
[----:B------:R1:W2:Y:S01]  /*0330*/  LDG.E R25, desc[UR6][R16.64] ;  /* 0x0000000610197981 */ /* 0x0002a2000c1e1900 */
[C---:B------:R-:W-:Y:S02]  /*0340*/  VIADD R9, R3.reuse, 0x20000 ;  /* 0x0002000003097836 */ /* 0x040fe40000000000 */
[C---:B0-----:R-:W-:Y:S01]  /*0350*/  IMAD.WIDE.U32 R20, R3.reuse, 0x4, R12 ;  /* 0x0000000403147825 */ /* 0x041fe200078e000c */
[----:B------:R0:W5:Y:S01]  /*0360*/  LDG.E R11, desc[UR6][R22.64] ;  /* 0x00000006160b7981 */ /* 0x000162000c1e1900 */
[----:B-1----:R-:W-:-:S03]  /*0370*/  IADD3 R15, PT, PT, R3, 0x30000, RZ ;  /* 0x00030000030f7810 */ /* 0x002fc60007ffe0ff */
[----:B------:R1:W5:Y:S01]  /*0380*/  LDG.E R18, desc[UR6][R20.64] ;  /* 0x0000000614127981 */ /* 0x000362000c1e1900 */
[----:B------:R-:W-:-:S04]  /*0390*/  IMAD.WIDE.U32 R16, R9, 0x4, R12 ;  /* 0x0000000409107825 */ /* 0x000fc800078e000c */
[--C-:B------:R-:W-:Y:S01]  /*03a0*/  IMAD.WIDE.U32 R14, R15, 0x4, R12.reuse ;  /* 0x000000040f0e7825 */ /* 0x100fe200078e000c */
[----:B------:R1:W5:Y:S03]  /*03b0*/  LDG.E R9, desc[UR6][R16.64] ;  /* 0x0000000610097981 */ /* 0x000366000c1e1900 */
[C---:B0-----:R-:W-:Y:S01]  /*03c0*/  VIADD R23, R3.reuse, 0x40000 ;  /* 0x0004000003177836 */ /* 0x041fe20000000000 */
[----:B-1----:R-:W-:Y:S01]  /*03d0*/  IADD3 R21, PT, PT, R3, 0x50000, RZ ;  /* 0x0005000003157810 */ /* 0x002fe20007ffe0ff */
[----:B------:R0:W5:Y:S02]  /*03e0*/  LDG.E R14, desc[UR6][R14.64] ;  /* 0x000000060e0e7981 */ /* 0x000164000c1e1900 */
[----:B------:R-:W-:-:S04]  /*03f0*/  IMAD.WIDE.U32 R16, R23, 0x4, R12 ;  /* 0x0000000417107825 */ /* 0x000fc800078e000c */
[C---:B------:R-:W-:Y:S01]  /*0400*/  VIADD R23, R3.reuse, 0x60000 ;  /* 0x0006000003177836 */ /* 0x040fe20000000000 */
[----:B0-----:R-:W-:Y:S01]  /*0410*/  IADD3 R15, PT, PT, R3, 0x70000, RZ ;  /* 0x00070000030f7810 */ /* 0x001fe20007ffe0ff */
[--C-:B------:R-:W-:Y:S01]  /*0420*/  IMAD.WIDE.U32 R20, R21, 0x4, R12.reuse ;  /* 0x0000000415147825 */ /* 0x100fe200078e000c */
[----:B------:R-:W5:Y:S03]  /*0430*/  LDG.E R16, desc[UR6][R16.64] ;  /* 0x0000000610107981 */ /* 0x000f66000c1e1900 */
[--C-:B------:R-:W-:Y:S02]  /*0440*/  IMAD.WIDE.U32 R22, R23, 0x4, R12.reuse ;  /* 0x0000000417167825 */ /* 0x100fe400078e000c */
[----:B------:R-:W5:Y:S02]  /*0450*/  LDG.E R21, desc[UR6][R20.64] ;  /* 0x0000000614157981 */ /* 0x000f64000c1e1900 */
[----:B------:R-:W-:-:S02]  /*0460*/  IMAD.WIDE.U32 R12, R15, 0x4, R12 ;  /* 0x000000040f0c7825 */ /* 0x000fc400078e000c */
[----:B------:R-:W5:Y:S04]  /*0470*/  LDG.E R22, desc[UR6][R22.64] ;  /* 0x0000000616167981 */ /* 0x000f68000c1e1900 */
[----:B------:R-:W5:Y:S01]  /*0480*/  LDG.E R13, desc[UR6][R12.64] ;  /* 0x000000060c0d7981 */ /* 0x000f62000c1e1900 */
[----:B------:R-:W-:-:S05]  /*0490*/  VIADD R0, R0, 0x10 ;  /* 0x0000001000007836 */ /* 0x000fca0000000000 */
[----:B------:R-:W-:Y:S01]  /*04a0*/  ISETP.NE.AND P1, PT, R0, RZ, PT ;  /* 0x000000ff0000720c */ /* 0x000fe20003f25270 */
[----:B------:R-:W-:Y:S01]  /*04b0*/  VIADD R3, R3, 0x100000 ;  /* 0x0010000003037836 */ /* 0x000fe20000000000 */
[----:B------:R-:W-:Y:S02]  /*04c0*/  IADD3 R8, PT, PT, R8, 0x1000, RZ ;  /* 0x0000100008087810 */ /* 0x000fe40007ffe0ff */
[----:B---3--:R-:W-:-:S04]  /*04d0*/  IADD3 R10, PT, PT, R29, R10, R7 ;  /* 0x0000000a1d0a7210 */ /* 0x008fc80007ffe007 */
[----:B----4-:R-:W-:-:S04]  /*04e0*/  IADD3 R10, PT, PT, R27, R28, R10 ;  /* 0x0000001c1b0a7210 */ /* 0x010fc80007ffe00a */
[----:B--2---:R-:W-:-:S04]  /*04f0*/  IADD3 R10, PT, PT, R25, R26, R10 ;  /* 0x0000001a190a7210 */ /* 0x004fc80007ffe00a */
[----:B-----5:R-:W-:-:S04]  /*0500*/  IADD3 R10, PT, PT, R19, R24, R10 ;  /* 0x00000018130a7210 */ /* 0x020fc80007ffe00a */
[----:B------:R-:W-:-:S04]  /*0510*/  IADD3 R10, PT, PT, R11, R18, R10 ;  /* 0x000000120b0a7210 */ /* 0x000fc80007ffe00a */
[----:B------:R-:W-:-:S04]  /*0520*/  IADD3 R9, PT, PT, R14, R9, R10 ;  /* 0x000000090e097210 */ /* 0x000fc80007ffe00a */
[----:B------:R-:W-:-:S04]  /*0530*/  IADD3 R9, PT, PT, R21, R16, R9 ;  /* 0x0000001015097210 */ /* 0x000fc80007ffe009 */
[----:B------:R-:W-:Y:S01]  /*0540*/  IADD3 R7, PT, PT, R13, R22, R9 ;  /* 0x000000160d077210 */ /* 0x000fe20007ffe009 */
[----:B------:R-:W-:Y:S06]  /*0550*/  @P1 BRA `(.L_x_4) ;  /* 0xfffffffc000c1947 */ /* 0x000fec000383ffff */
.L_x_3:
[----:B------:R-:W-:Y:S05]  /*0560*/  BSYNC.RECONVERGENT B1 ;  /* 0x0000000000017941 */ /* 0x000fea0003800200 */
.L_x_2:
[----:B------:R-:W-:Y:S05]  /*0570*/  @!P0 BRA `(.L_x_1) ;  /* 0x0000000400188947 */ /* 0x000fea0003800000 */
[----:B------:R-:W-:Y:S01]  /*0580*/  ISETP.GE.U32.AND P0, PT, R6, 0x8, PT ;  /* 0x000000080600780c */ /* 0x000fe20003f06070 */
[----:B------:R-:W-:Y:S01]  /*0590*/  BSSY.RECONVERGENT B1, `(.L_x_5) ;  /* 0x0000022000017945 */ /* 0x000fe20003800200 */
[----:B------:R-:W-:-:S04]  /*05a0*/  LOP3.LUT R24, R4, 0x7, RZ, 0xc0, !PT ;  /* 0x0000000704187812 */ /* 0x000fc800078ec0ff */
[----:B------:R-:W-:-:S07]  /*05b0*/  ISETP.NE.AND P1, PT, R24, RZ, PT ;  /* 0x000000ff1800720c */ /* 0x000fce0003f25270 */
[----:B------:R-:W-:Y:S06]  /*05c0*/  @!P0 BRA `(.L_x_6) ;  /* 0x0000000000788947 */ /* 0x000fec0003800000 */
[----:B------:R-:W1:Y:S01]  /*05d0*/  LDC.64 R10, c[0x0][0x388] ;  /* 0x0000e200ff0a7b82 */ /* 0x000e620000000a00 */
[----:B0-----:R-:W-:-:S04]  /*05e0*/  LEA R9, R8, R5, 0x8 ;  /* 0x0000000508097211 */ /* 0x001fc800078e40ff */
[C---:B------:R-:W-:Y:S01]  /*05f0*/  IADD3 R23, PT, PT, R9.reuse, 0x20000, RZ ;  /* 0x0002000009177810 */ /* 0x040fe20007ffe0ff */
[C---:B------:R-:W-:Y:S02]  /*0600*/  VIADD R21, R9.reuse, 0x10000 ;  /* 0x0001000009157836 */ /* 0x040fe40000000000 */
[C---:B------:R-:W-:Y:S01]  /*0610*/  VIADD R19, R9.reuse, 0x30000 ;  /* 0x0003000009137836 */ /* 0x040fe20000000000 */
[C---:B------:R-:W-:Y:S01]  /*0620*/  IADD3 R13, PT, PT, R9.reuse, 0x40000, RZ ;  /* 0x00040000090d7810 */ /* 0x040fe20007ffe0ff */
[C---:B------:R-:W-:Y:S01]  /*0630*/  VIADD R15, R9.reuse, 0x50000 ;  /* 0x00050000090f7836 */ /* 0x040fe20000000000 */
[C---:B------:R-:W-:Y:S01]  /*0640*/  IADD3 R25, PT, PT, R9.reuse, 0x60000, RZ ;  /* 0x0006000009197810 */ /* 0x040fe20007ffe0ff */
[----:B-1----:R-:W-:-:S04]  /*0650*/  IMAD.WIDE.U32 R16, R9, 0x4, R10 ;  /* 0x0000000409107825 */ /* 0x002fc800078e000a */
[--C-:B------:R-:W-:Y:S01]  /*0660*/  IMAD.WIDE.U32 R20, R21, 0x4, R10.reuse ;  /* 0x0000000415147825 */ /* 0x100fe200078e000a */
[----:B------:R0:W2:Y:S03]  /*0670*/  LDG.E R0, desc[UR6][R16.64] ;  /* 0x0000000610007981 */ /* 0x0000a6000c1e1900 */
[--C-:B------:R-:W-:Y:S01]  /*0680*/  IMAD.WIDE.U32 R18, R19, 0x4, R10.reuse ;  /* 0x0000000413127825 */ /* 0x100fe200078e000a */
[----:B------:R-:W2:Y:S03]  /*0690*/  LDG.E R3, desc[UR6][R20.64] ;  /* 0x0000000614037981 */ /* 0x000ea6000c1e1900 */
[----:B------:R-:W-:Y:S02]  /*06a0*/  IMAD.WIDE.U32 R22, R23, 0x4, R10 ;  /* 0x0000000417167825 */ /* 0x000fe400078e000a */
[----:B------:R-:W3:Y:S02]  /*06b0*/  LDG.E R18, desc[UR6][R18.64] ;  /* 0x0000000612127981 */ /* 0x000ee4000c1e1900 */
[----:B------:R-:W-:-:S02]  /*06c0*/  VIADD R9, R9, 0x70000 ;  /* 0x0007000009097836 */ /* 0x000fc40000000000 */
[--C-:B------:R-:W-:Y:S01]  /*06d0*/  IMAD.WIDE.U32 R12, R13, 0x4, R10.reuse ;  /* 0x000000040d0c7825 */ /* 0x100fe200078e000a */
[----:B------:R-:W3:Y:S03]  /*06e0*/  LDG.E R6, desc[UR6][R22.64] ;  /* 0x0000000616067981 */ /* 0x000ee6000c1e1900 */
[--C-:B------:R-:W-:Y:S02]  /*06f0*/  IMAD.WIDE.U32 R14, R15, 0x4, R10.reuse ;  /* 0x000000040f0e7825 */ /* 0x100fe400078e000a */
[----:B------:R-:W4:Y:S02]  /*0700*/  LDG.E R12, desc[UR6][R12.64] ;  /* 0x000000060c0c7981 */ /* 0x000f24000c1e1900 */
[--C-:B0-----:R-:W-:Y:S02]  /*0710*/  IMAD.WIDE.U32 R16, R25, 0x4, R10.reuse ;  /* 0x0000000419107825 */ /* 0x101fe400078e000a */
[----:B------:R-:W4:Y:S02]  /*0720*/  LDG.E R14, desc[UR6][R14.64] ;  /* 0x000000060e0e7981 */ /* 0x000f24000c1e1900 */
[----:B------:R-:W-:-:S02]  /*0730*/  IMAD.WIDE.U32 R10, R9, 0x4, R10 ;  /* 0x00000004090a7825 */ /* 0x000fc400078e000a */
[----:B------:R-:W5:Y:S04]  /*0740*/  LDG.E R16, desc[UR6][R16.64] ;  /* 0x0000000610107981 */ /* 0x000f68000c1e1900 */
[----:B------:R-:W5:Y:S01]  /*0750*/  LDG.E R10, desc[UR6][R10.64] ;  /* 0x000000060a0a7981 */ /* 0x000f62000c1e1900 */
[----:B------:R-:W-:Y:S02]  /*0760*/  IADD3 R8, PT, PT, R8, 0x800, RZ ;  /* 0x0000080008087810 */ /* 0x000fe40007ffe0ff */
[----:B--2---:R-:W-:-:S04]  /*0770*/  IADD3 R3, PT, PT, R3, R0, R7 ;  /* 0x0000000003037210 */ /* 0x004fc80007ffe007 */
[----:B---3--:R-:W-:-:S04]  /*0780*/  IADD3 R3, PT, PT, R18, R6, R3 ;  /* 0x0000000612037210 */ /* 0x008fc80007ffe003 */
[----:B----4-:R-:W-:-:S04]  /*0790*/  IADD3 R3, PT, PT, R14, R12, R3 ;  /* 0x0000000c0e037210 */ /* 0x010fc80007ffe003 */
[----:B-----5:R-:W-:-:S07]  /*07a0*/  IADD3 R7, PT, PT, R10, R16, R3 ;  /* 0x000000100a077210 */ /* 0x020fce0007ffe003 */
.L_x_6:
[----:B------:R-:W-:Y:S05]  /*07b0*/  BSYNC.RECONVERGENT B1 ;  /* 0x0000000000017941 */ /* 0x000fea0003800200 */
.L_x_5:
[----:B------:R-:W-:Y:S05]  /*07c0*/  @!P1 BRA `(.L_x_1) ;  /* 0x0000000000849947 */ /* 0x000fea0003800000 */
[----:B------:R-:W-:Y:S01]  /*07d0*/  ISETP.GE.U32.AND P0, PT, R24, 0x4, PT ;  /* 0x000000041800780c */ /* 0x000fe20003f06070 */
[----:B------:R-:W-:Y:S01]  /*07e0*/  BSSY.RECONVERGENT B1, `(.L_x_7) ;  /* 0x0000014000017945 */ /* 0x000fe20003800200 */
[----:B------:R-:W-:-:S04]  /*07f0*/  LOP3.LUT R4, R4, 0x3, RZ, 0xc0, !PT ;  /* 0x0000000304047812 */ /* 0x000fc800078ec0ff */
[----:B------:R-:W-:-:S07]  /*0800*/  ISETP.NE.AND P1, PT, R4, RZ, PT ;  /* 0x000000ff0400720c */ /* 0x000fce0003f25270 */
[----:B------:R-:W-:Y:S06]  /*0810*/  @!P0 BRA `(.L_x_8) ;  /* 0x0000000000408947 */ /* 0x000fec0003800000 */
[----:B------:R-:W1:Y:S01]  /*0820*/  LDC.64 R10, c[0x0][0x388] ;  /* 0x0000e200ff0a7b82 */ /* 0x000e620000000a00 */
[----:B0-----:R-:W-:-:S04]  /*0830*/  IMAD R3, R8, 0x100, R5 ;  /* 0x0000010008037824 */ /* 0x001fc800078e0205 */
[C---:B------:R-:W-:Y:S01]  /*0840*/  VIADD R17, R3.reuse, 0x20000 ;  /* 0x0002000003117836 */ /* 0x040fe20000000000 */
[C---:B------:R-:W-:Y:S01]  /*0850*/  IADD3 R15, PT, PT, R3.reuse, 0x10000, RZ ;  /* 0x00010000030f7810 */ /* 0x040fe20007ffe0ff */
[C---:B-1----:R-:W-:Y:S01]  /*0860*/  IMAD.WIDE.U32 R12, R3.reuse, 0x4, R10 ;  /* 0x00000004030c7825 */ /* 0x042fe200078e000a */
[----:B------:R-:W-:-:S03]  /*0870*/  IADD3 R3, PT, PT, R3, 0x30000, RZ ;  /* 0x0003000003037810 */ /* 0x000fc60007ffe0ff */
[--C-:B------:R-:W-:Y:S02]  /*0880*/  IMAD.WIDE.U32 R14, R15, 0x4, R10.reuse ;  /* 0x000000040f0e7825 */ /* 0x100fe400078e000a */
[----:B------:R-:W2:Y:S02]  /*0890*/  LDG.E R12, desc[UR6][R12.64] ;  /* 0x000000060c0c7981 */ /* 0x000ea4000c1e1900 */
[--C-:B------:R-:W-:Y:S02]  /*08a0*/  IMAD.WIDE.U32 R16, R17, 0x4, R10.reuse ;  /* 0x0000000411107825 */ /* 0x100fe400078e000a */
[----:B------:R-:W2:Y:S02]  /*08b0*/  LDG.E R14, desc[UR6][R14.64] ;  /* 0x000000060e0e7981 */ /* 0x000ea4000c1e1900 */
[----:B------:R-:W-:Y:S02]  /*08c0*/  IMAD.WIDE.U32 R10, R3, 0x4, R10 ;  /* 0x00000004030a7825 */ /* 0x000fe400078e000a */
[----:B------:R-:W3:Y:S04]  /*08d0*/  LDG.E R16, desc[UR6][R16.64] ;  /* 0x0000000610107981 */ /* 0x000ee8000c1e1900 */
[----:B------:R-:W3:Y:S01]  /*08e0*/  LDG.E R10, desc[UR6][R10.64] ;  /* 0x000000060a0a7981 */ /* 0x000ee2000c1e1900 */
[----:B------:R-:W-:Y:S01]  /*08f0*/  VIADD R8, R8, 0x400 ;  /* 0x0000040008087836 */ /* 0x000fe20000000000 */
[----:B--2---:R-:W-:-:S04]  /*0900*/  IADD3 R7, PT, PT, R14, R12, R7 ;  /* 0x0000000c0e077210 */ /* 0x004fc80007ffe007 */
[----:B---3--:R-:W-:-:S07]  /*0910*/  IADD3 R7, PT, PT, R10, R16, R7 ;  /* 0x000000100a077210 */ /* 0x008fce0007ffe007 */
.L_x_8:
[----:B------:R-:W-:Y:S05]  /*0920*/  BSYNC.RECONVERGENT B1 ;  /* 0x0000000000017941 */ /* 0x000fea0003800200 */
.L_x_7:
[----:B------:R-:W-:Y:S05]  /*0930*/  @!P1 BRA `(.L_x_1) ;  /* 0x0000000000289947 */ /* 0x000fea0003800000 */
[----:B------:R-:W1:Y:S01]  /*0940*/  LDC.64 R10, c[0x0][0x388] ;  /* 0x0000e200ff0a7b82 */ /* 0x000e620000000a00 */
[----:B0-----:R-:W-:Y:S01]  /*0950*/  LEA R3, R8, R5, 0x8 ;  /* 0x0000000508037211 */ /* 0x001fe200078e40ff */
[----:B------:R-:W-:-:S07]  /*0960*/  IMAD.MOV R0, RZ, RZ, -R4 ;  /* 0x000000ffff007224 */ /* 0x000fce00078e0a04 */
.L_x_9:
[----:B-1----:R-:W-:-:S06]  /*0970*/  IMAD.WIDE.U32 R4, R3, 0x4, R10 ;  /* 0x0000000403047825 */ /* 0x002fcc00078e000a */
[----:B------:R-:W2:Y:S01]  /*0980*/  LDG.E R4, desc[UR6][R4.64] ;  /* 0x0000000604047981 */ /* 0x000ea2000c1e1900 */
[----:B------:R-:W-:Y:S01]  /*0990*/  IADD3 R0, PT, PT, R0, 0x1, RZ ;  /* 0x0000000100007810 */ /* 0x000fe20007ffe0ff */
[----:B------:R-:W-:-:S03]  /*09a0*/  VIADD R3, R3, 0x10000 ;  /* 0x0001000003037836 */ /* 0x000fc60000000000 */
[----:B------:R-:W-:Y:S02]  /*09b0*/  ISETP.NE.AND P0, PT, R0, RZ, PT ;  /* 0x000000ff0000720c */ /* 0x000fe40003f05270 */
[----:B--2---:R-:W-:-:S11]  /*09c0*/  IADD3 R7, PT, PT, R4, R7, RZ ;  /* 0x0000000704077210 */ /* 0x004fd60007ffe0ff */
[----:B------:R-:W-:Y:S05]  /*09d0*/  @P0 BRA `(.L_x_9) ;  /* 0xfffffffc00e40947 */ /* 0x000fea000383ffff */
.L_x_1:
[----:B------:R-:W-:Y:S05]  /*09e0*/  BSYNC.RECONVERGENT B0 ;  /* 0x0000000000007941 */ /* 0x000fea0003800200 */
.L_x_0:
[----:B------:R-:W1:Y:S01]  /*09f0*/  S2UR UR5, SR_CgaCtaId ;  /* 0x00000000000579c3 */ /* 0x000e620000008800 */
[----:B------:R-:W-:Y:S01]  /*0a00*/  UMOV UR4, 0x400 ;  /* 0x0000040000047882 */ /* 0x000fe20000000000 */
[C---:B------:R-:W-:Y:S02]  /*0a10*/  ISETP.GT.U32.AND P1, PT, R2.reuse, 0x7f, PT ;  /* 0x0000007f0200780c */ /* 0x040fe40003f24070 */
[----:B------:R-:W-:Y:S01]  /*0a20*/  ISETP.GT.U32.AND P0, PT, R2, 0x3f, PT ;  /* 0x0000003f0200780c */ /* 0x000fe20003f04070 */
[----:B-1----:R-:W-:-:S06]  /*0a30*/  ULEA UR4, UR5, UR4, 0x18 ;  /* 0x0000000405047291 */ /* 0x002fcc000f8ec0ff */
[----:B------:R-:W-:-:S05]  /*0a40*/  LEA R0, R2, UR4, 0x2 ;  /* 0x0000000402007c11 */ /* 0x000fca000f8e10ff */
[----:B------:R-:W-:Y:S01]  /*0a50*/  STS [R0], R7 ;  /* 0x0000000700007388 */ /* 0x000fe20000000800 */
[----:B------:R-:W-:Y:S06]  /*0a60*/  BAR.SYNC.DEFER_BLOCKING 0x0 ;  /* 0x0000000000007b1d */ /* 0x000fec0000010000 */
[----:B------:R-:W-:Y:S04]  /*0a70*/  @!P1 LDS R3, [R0+0x200] ;  /* 0x0002000000039984 */ /* 0x000fe80000000800 */
[----:B------:R-:W1:Y:S02]  /*0a80*/  @!P1 LDS R4, [R0] ;  /* 0x0000000000049984 */ /* 0x000e640000000800 */
[----:B-1----:R-:W-:-:S05]  /*0a90*/  @!P1 IMAD.IADD R3, R3, 0x1, R4 ;  /* 0x0000000103039824 */ /* 0x002fca00078e0204 */
[----:B------:R-:W-:Y:S01]  /*0aa0*/  @!P1 STS [R0], R3 ;  /* 0x0000000300009388 */ /* 0x000fe20000000800 */
[----:B------:R-:W-:Y:S01]  /*0ab0*/  BAR.SYNC.DEFER_BLOCKING 0x0 ;  /* 0x0000000000007b1d */ /* 0x000fe20000010000 */
[----:B------:R-:W-:-:S05]  /*0ac0*/  ISETP.GT.U32.AND P1, PT, R2, 0x1f, PT ;  /* 0x0000001f0200780c */ /* 0x000fca0003f24070 */
[----:B------:R-:W-:Y:S04]  /*0ad0*/  @!P0 LDS R4, [R0+0x100] ;  /* 0x0001000000048984 */ /* 0x000fe80000000800 */
[----:B0-----:R-:W0:Y:S02]  /*0ae0*/  @!P0 LDS R5, [R0] ;  /* 0x0000000000058984 */ /* 0x001e240000000800 */
[----:B0-----:R-:W-:-:S05]  /*0af0*/  @!P0 IADD3 R5, PT, PT, R4, R5, RZ ;  /* 0x0000000504058210 */ /* 0x001fca0007ffe0ff */
[----:B------:R-:W-:Y:S01]  /*0b00*/  @!P0 STS [R0], R5 ;  /* 0x0000000500008388 */ /* 0x000fe20000000800 */
[----:B------:R-:W-:Y:S01]  /*0b10*/  BAR.SYNC.DEFER_BLOCKING 0x0 ;  /* 0x0000000000007b1d */ /* 0x000fe20000010000 */
[----:B------:R-:W-:-:S05]  /*0b20*/  ISETP.GT.U32.AND P0, PT, R2, 0xf, PT ;  /* 0x0000000f0200780c */ /* 0x000fca0003f04070 */
[----:B------:R-:W-:Y:S04]  /*0b30*/  @!P1 LDS R4, [R0+0x80] ;  /* 0x0000800000049984 */ /* 0x000fe80000000800 */
[----:B------:R-:W0:Y:S02]  /*0b40*/  @!P1 LDS R7, [R0] ;  /* 0x0000000000079984 */ /* 0x000e240000000800 */
[----:B0-----:R-:W-:-:S05]  /*0b50*/  @!P1 IMAD.IADD R7, R4, 0x1, R7 ;  /* 0x0000000104079824 */ /* 0x001fca00078e0207 */
[----:B------:R-:W-:Y:S01]  /*0b60*/  @!P1 STS [R0], R7 ;  /* 0x0000000700009388 */ /* 0x000fe20000000800 */
[----:B------:R-:W-:Y:S01]  /*0b70*/  BAR.SYNC.DEFER_BLOCKING 0x0 ;  /* 0x0000000000007b1d */ /* 0x000fe20000010000 */
[----:B------:R-:W-:-:S05]  /*0b80*/  ISETP.GT.U32.AND P1, PT, R2, 0x7, PT ;  /* 0x000000070200780c */ /* 0x000fca0003f24070 */
[----:B------:R-:W-:Y:S04]  /*0b90*/  @!P0 LDS R3, [R0+0x40] ;  /* 0x0000400000038984 */ /* 0x000fe80000000800 */
[----:B------:R-:W0:Y:S02]  /*0ba0*/  @!P0 LDS R4, [R0] ;  /* 0x0000000000048984 */ /* 0x000e240000000800 */
        /* <DEDUP_REMOVED lines=15> */
[----:B------:R-:W-:-:S05]  /*0ca0*/  ISETP.NE.AND P0, PT, R2, RZ, PT ;  /* 0x000000ff0200720c */ /* 0x000fca0003f05270 */
[----:B------:R-:W-:Y:S04]  /*0cb0*/  @!P1 LDS R3, [R0+0x8] ;  /* 0x0000080000039984 */ /* 0x000fe80000000800 */
[----:B------:R-:W0:Y:S02]  /*0cc0*/  @!P1 LDS R4, [R0] ;  /* 0x0000000000049984 */ /* 0x000e240000000800 */
[----:B0-----:R-:W-:-:S05]  /*0cd0*/  @!P1 IMAD.IADD R3, R3, 0x1, R4 ;  /* 0x0000000103039824 */ /* 0x001fca00078e0204 */
[----:B------:R0:W-:Y:S01]  /*0ce0*/  @!P1 STS [R0], R3 ;  /* 0x0000000300009388 */ /* 0x0001e20000000800 */
[----:B------:R-:W-:Y:S06]  /*0cf0*/  BAR.SYNC.DEFER_BLOCKING 0x0 ;  /* 0x0000000000007b1d */ /* 0x000fec0000010000 */
[----:B------:R-:W-:Y:S05]  /*0d00*/  @P0 EXIT ;  /* 0x000000000000094d */ /* 0x000fea0003800000 */
[----:B------:R-:W-:Y:S04]  /*0d10*/  LDS R2, [UR4+0x4] ;  /* 0x00000404ff027984 */ /* 0x000fe80008000800 */
[----:B0-----:R-:W0:Y:S01]  /*0d20*/  LDS R3, [R0] ;  /* 0x0000000000037984 */ /* 0x001e220000000800 */
[----:B------:R-:W1:Y:S01]  /*0d30*/  S2R R9, SR_CTAID.X ;  /* 0x0000000000097919 */ /* 0x000e620000002500 */
[----:B0-----:R-:W-:Y:S02]  /*0d40*/  IADD3 R5, PT, PT, R2, R3, RZ ;  /* 0x0000000302057210 */ /* 0x001fe40007ffe0ff */
[----:B------:R-:W1:Y:S03]  /*0d50*/  LDC.64 R2, c[0x0][0x380] ;  /* 0x0000e000ff027b82 */ /* 0x000e660000000a00 */
[----:B------:R-:W-:Y:S04]  /*0d60*/  STS [R0], R5 ;  /* 0x0000000500007388 */ /* 0x000fe80000000800 */
[----:B------:R-:W0:Y:S01]  /*0d70*/  LDS R7, [UR4] ;  /* 0x00000004ff077984 */ /* 0x000e220008000800 */
[----:B-1----:R-:W-:-:S05]  /*0d80*/  IMAD.WIDE.U32 R2, R9, 0x4, R2 ;  /* 0x0000000409027825 */ /* 0x002fca00078e0002 */
[----:B0-----:R-:W-:Y:S01]  /*0d90*/  STG.E desc[UR6][R2.64], R7 ;  /* 0x0000000702007986 */ /* 0x001fe2000c101906 */
[----:B------:R-:W-:Y:S05]  /*0da0*/  EXIT ;  /* 0x000000000000794d */ /* 0x000fea0003800000 */
.L_x_10:
[----:B------:R-:W-:-:S00]  /*0db0*/  BRA `(.L_x_10) ;  /* 0xfffffffc00fc7947 */ /* 0x000fc0000383ffff */
[----:B------:R-:W-:-:S00]  /*0dc0*/  NOP ;  /* 0x0000000000007918 */ /* 0x000fc00000000000 */
        /* <DEDUP_REMOVED lines=11> */
.L_x_31:


//--------------------- .text._Z18histogram256KernelPjS_j --------------------------
	.section	.text._Z18histogram256KernelPjS_j,"ax",@progbits
	.align	128
        .global         _Z18histogram256KernelPjS_j
        .type           _Z18histogram256KernelPjS_j,@function
        .size           _Z18histogram256KernelPjS_j,(.L_x_32 - _Z18histogram256KernelPjS_j)
        .other          _Z18histogram256KernelPjS_j,@"STO_CUDA_ENTRY STV_DEFAULT"
_Z18histogram256KernelPjS_j:
.text._Z18histogram256KernelPjS_j:
[----:B------:R-:W-:Y:S01]  /*0000*/  LDC R1, c[0x0][0x37c] ;  /* 0x0000df00ff017b82 */ /* 0x000fe20000000800 */
[----:B------:R-:W0:Y:S07]  /*0010*/  S2R R0, SR_TID.X ;  /* 0x0000000000007919 */ /* 0x000e2e0000002100 */
[----:B------:R-:W1:Y:S01]  /*0020*/  S2UR UR5, SR_CgaCtaId ;  /* 0x00000000000579c3 */ /* 0x000e620000008800 */
[----:B------:R-:W2:Y:S01]  /*0030*/  LDCU UR8, c[0x0][0x360] ;  /* 0x00006c00ff0877ac */ /* 0x000ea20008000800 */
[----:B------:R-:W-:Y:S01]  /*0040*/  BSSY.RECONVERGENT B0, `(.L_x_11) ;  /* 0x0000030000007945 */ /* 0x000fe20003800200 */
[----:B------:R-:W2:Y:S01]  /*0050*/  S2R R5, SR_CTAID.X ;  /* 0x0000000000057919 */ /* 0x000ea20000002500 */
[----:B------:R-:W3:Y:S01]  /*0060*/  LDCU UR9, c[0x0][0x390] ;  /* 0x00007200ff0977ac */ /* 0x000ee20008000800 */
[----:B------:R-:W-:Y:S01]  /*0070*/  UMOV UR4, 0x400 ;  /* 0x0000040000047882 */ /* 0x000fe20000000000 */
[----:B------:R-:W4:Y:S01]  /*0080*/  LDCU.64 UR6, c[0x0][0x358] ;  /* 0x00006b00ff0677ac */ /* 0x000f220008000a00 */
[----:B-1----:R-:W-:-:S06]  /*0090*/  ULEA UR4, UR5, UR4, 0x18 ;  /* 0x0000000405047291 */ /* 0x002fcc000f8ec0ff */
[C---:B0-----:R-:W-:Y:S02]  /*00a0*/  LEA R4, R0.reuse, UR4, 0x2 ;  /* 0x0000000400047c11 */ /* 0x041fe4000f8e10ff */
[----:B------:R-:W-:Y:S01]  /*00b0*/  ISETP.GT.U32.AND P0, PT, R0, 0xff, PT ;  /* 0x000000ff0000780c */ /* 0x000fe20003f04070 */
[----:B--2---:R-:W-:Y:S02]  /*00c0*/  IMAD R6, R5, UR8, R0 ;  /* 0x0000000805067c24 */ /* 0x004fe4000f8e0200 */
[----:B------:R0:W-:Y:S03]  /*00d0*/  STS [R4], RZ ;  /* 0x000000ff04007388 */ /* 0x0001e60000000800 */
[----:B---3--:R-:W-:Y:S01]  /*00e0*/  ISETP.GE.U32.AND P1, PT, R6, UR9, PT ;  /* 0x0000000906007c0c */ /* 0x008fe2000bf26070 */
[----:B------:R0:W-:Y:S04]  /*00f0*/  STS [R4+0x300], RZ ;  /* 0x000300ff04007388 */ /* 0x0001e80000000800 */
[----:B------:R0:W-:Y:S04]  /*0100*/  STS [R4+0x600], RZ ;  /* 0x000600ff04007388 */ /* 0x0001e80000000800 */
[----:B------:R0:W-:Y:S04]  /*0110*/  STS [R4+0x900], RZ ;  /* 0x000900ff04007388 */ /* 0x0001e80000000800 */
[----:B------:R0:W-:Y:S04]  /*0120*/  STS [R4+0xc00], RZ ;  /* 0x000c00ff04007388 */ /* 0x0001e80000000800 */
[----:B------:R0:W-:Y:S04]  /*0130*/  STS [R4+0xf00], RZ ;  /* 0x000f00ff04007388 */ /* 0x0001e80000000800 */
[----:B------:R0:W-:Y:S04]  /*0140*/  STS [R4+0x1200], RZ ;  /* 0x001200ff04007388 */ /* 0x0001e80000000800 */
[----:B------:R0:W-:Y:S01]  /*0150*/  STS [R4+0x1500], RZ ;  /* 0x001500ff04007388 */ /* 0x0001e20000000800 */
[----:B------:R-:W-:Y:S06]  /*0160*/  BAR.SYNC.DEFER_BLOCKING 0x0 ;  /* 0x0000000000007b1d */ /* 0x000fec0000010000 */
[----:B----4-:R-:W-:Y:S05]  /*0170*/  @P1 BRA `(.L_x_12) ;  /* 0x0000000000701947 */ /* 0x010fea0003800000 */
[----:B------:R-:W1:Y:S01]  /*0180*/  LDC R8, c[0x0][0x370] ;  /* 0x0000dc00ff087b82 */ /* 0x000e620000000800 */
[----:B------:R-:W-:Y:S02]  /*0190*/  IMAD.SHL.U32 R7, R0, 0x20, RZ ;  /* 0x0000002000077824 */ /* 0x000fe400078e00ff */
[----:B------:R-:W-:-:S03]  /*01a0*/  IMAD.MOV.U32 R9, RZ, RZ, R6 ;  /* 0x000000ffff097224 */ /* 0x000fc600078e0006 */
[----:B------:R-:W-:Y:S02]  /*01b0*/  LOP3.LUT R7, R7, 0x7c00, RZ, 0xc0, !PT ;  /* 0x00007c0007077812 */ /* 0x000fe400078ec0ff */
[----:B------:R-:W2:Y:S03]  /*01c0*/  LDC.64 R2, c[0x0][0x388] ;  /* 0x0000e200ff027b82 */ /* 0x000ea60000000a00 */
[----:B------:R-:W-:Y:S02]  /*01d0*/  VIADD R14, R7, UR4 ;  /* 0x00000004070e7c36 */ /* 0x000fe40008000000 */
[----:B-1----:R-:W-:-:S07]  /*01e0*/  IMAD R8, R8, UR8, RZ ;  /* 0x0000000808087c24 */ /* 0x002fce000f8e02ff */
.L_x_13:
[----:B--2---:R-:W-:-:S06]  /*01f0*/  IMAD.WIDE.U32 R6, R9, 0x4, R2 ;  /* 0x0000000409067825 */ /* 0x004fcc00078e0002 */
[----:B------:R-:W2:Y:S01]  /*0200*/  LDG.E R6, desc[UR6][R6.64] ;  /* 0x0000000606067981 */ /* 0x000ea2000c1e1900 */
[----:B------:R-:W-:-:S05]  /*0210*/  IMAD.IADD R9, R8, 0x1, R9 ;  /* 0x0000000108097824 */ /* 0x000fca00078e0209 */
[----:B------:R-:W-:Y:S02]  /*0220*/  ISETP.GE.U32.AND P1, PT, R9, UR9, PT ;  /* 0x0000000909007c0c */ /* 0x000fe4000bf26070 */
[----:B-12---:R-:W-:Y:S02]  /*0230*/  SHF.L.U32 R10, R6, 0x2, RZ ;  /* 0x00000002060a7819 */ /* 0x006fe400000006ff */
[--C-:B------:R-:W-:Y:S02]  /*0240*/  SHF.R.U32.HI R11, RZ, 0x6, R6.reuse ;  /* 0x00000006ff0b7819 */ /* 0x100fe40000011606 */
[--C-:B------:R-:W-:Y:S02]  /*0250*/  SHF.R.U32.HI R12, RZ, 0xe, R6.reuse ;  /* 0x0000000eff0c7819 */ /* 0x100fe40000011606 */
[----:B------:R-:W-:Y:S02]  /*0260*/  SHF.R.U32.HI R13, RZ, 0x16, R6 ;  /* 0x00000016ff0d7819 */ /* 0x000fe40000011606 */
[----:B------:R-:W-:-:S02]  /*0270*/  LOP3.LUT R10, R10, 0x3fc, RZ, 0xc0, !PT ;  /* 0x000003fc0a0a7812 */ /* 0x000fc400078ec0ff */
[----:B------:R-:W-:Y:S02]  /*0280*/  LOP3.LUT R11, R11, 0x3fc, RZ, 0xc0, !PT ;  /* 0x000003fc0b0b7812 */ /* 0x000fe400078ec0ff */
[----:B------:R-:W-:Y:S01]  /*0290*/  LOP3.LUT R12, R12, 0x3fc, RZ, 0xc0, !PT ;  /* 0x000003fc0c0c7812 */ /* 0x000fe200078ec0ff */
[C---:B------:R-:W-:Y:S01]  /*02a0*/  IMAD.IADD R10, R14.reuse, 0x1, R10 ;  /* 0x000000010e0a7824 */ /* 0x040fe200078e020a */
[----:B------:R-:W-:Y:S01]  /*02b0*/  LOP3.LUT R13, R13, 0x3fc, RZ, 0xc0, !PT ;  /* 0x000003fc0d0d7812 */ /* 0x000fe200078ec0ff */
[C---:B------:R-:W-:Y:S02]  /*02c0*/  IMAD.IADD R11, R14.reuse, 0x1, R11 ;  /* 0x000000010e0b7824 */ /* 0x040fe400078e020b */
[C---:B------:R-:W-:Y:S01]  /*02d0*/  IMAD.IADD R12, R14.reuse, 0x1, R12 ;  /* 0x000000010e0c7824 */ /* 0x040fe200078e020c */
[----:B------:R-:W-:Y:S01]  /*02e0*/  IADD3 R13, PT, PT, R14, R13, RZ ;  /* 0x0000000d0e0d7210 */ /* 0x000fe20007ffe0ff */
[----:B------:R1:W-:Y:S04]  /*02f0*/  ATOMS.POPC.INC.32 RZ, [R10+URZ] ;  /* 0x000000000aff7f8c */ /* 0x0003e8000d8000ff */
[----:B------:R1:W-:Y:S04]  /*0300*/  ATOMS.POPC.INC.32 RZ, [R11+URZ] ;  /* 0x000000000bff7f8c */ /* 0x0003e8000d8000ff */
[----:B------:R1:W-:Y:S04]  /*0310*/  ATOMS.POPC.INC.32 RZ, [R12+URZ] ;  /* 0x000000000cff7f8c */ /* 0x0003e8000d8000ff */
[----:B------:R1:W-:Y:S01]  /*0320*/  ATOMS.POPC.INC.32 RZ, [R13+URZ] ;  /* 0x000000000dff7f8c */ /* 0x0003e2000d8000ff */
[----:B------:R-:W-:Y:S05]  /*0330*/  @!P1 BRA `(.L_x_13) ;  /* 0xfffffffc00ac9947 */ /* 0x000fea000383ffff */
.L_x_12:
[----:B------:R-:W-:Y:S05]  /*0340*/  BSYNC.RECONVERGENT B0 ;  /* 0x0000000000007941 */ /* 0x000fea0003800200 */
.L_x_11:
[----:B------:R-:W-:Y:S06]  /*0350*/  BAR.SYNC.DEFER_BLOCKING 0x0 ;  /* 0x0000000000007b1d */ /* 0x000fec0000010000 */
[----:B------:R-:W-:Y:S05]  /*0360*/  @P0 EXIT ;  /* 0x000000000000094d */ /* 0x000fea0003800000 */
[----:B------:R-:W2:Y:S01]  /*0370*/  LDC.64 R2, c[0x0][0x380] ;  /* 0x0000e000ff027b82 */ /* 0x000ea20000000a00 */
[----:B------:R-:W-:Y:S02]  /*0380*/  IMAD R5, R5, 0x100, R0 ;  /* 0x0000010005057824 */ /* 0x000fe400078e0200 */
[----:B0-----:R-:W-:Y:S02]  /*0390*/  VIADD R4, R4, 0xc00 ;  /* 0x00000c0004047836 */ /* 0x001fe40000000000 */
[----:B--2---:R-:W-:-:S04]  /*03a0*/  IMAD.WIDE.U32 R2, R5, 0x4, R2 ;  /* 0x0000000405027825 */ /* 0x004fc800078e0002 */
[----:B-1----:R-:W-:Y:S01]  /*03b0*/  IMAD.MOV.U32 R11, RZ, RZ, R3 ;  /* 0x000000ffff0b7224 */ /* 0x002fe200078e0003 */
[----:B------:R-:W-:-:S07]  /*03c0*/  MOV R8, R2 ;  /* 0x0000000200087202 */ /* 0x000fce0000000f00 */
.L_x_14:
[----:B0-----:R-:W-:Y:S01]  /*03d0*/  LDS R2, [R4+-0xc00] ;  /* 0xfff4000004027984 */ /* 0x001fe20000000800 */
[C---:B------:R-:W-:Y:S01]  /*03e0*/  ISETP.GE.U32.AND P0, PT, R0.reuse, 0x40, PT ;  /* 0x000000400000780c */ /* 0x040fe20003f06070 */
[----:B------:R-:W-:Y:S02]  /*03f0*/  VIADD R0, R0, 0xc0 ;  /* 0x000000c000007836 */ /* 0x000fe40000000000 */
[----:B------:R-:W-:Y:S04]  /*0400*/  LDS R3, [R4+-0x800] ;  /* 0xfff8000004037984 */ /* 0x000fe80000000800 */
[----:B------:R-:W0:Y:S04]  /*0410*/  LDS R5, [R4+-0x400] ;  /* 0xfffc000004057984 */ /* 0x000e280000000800 */
[----:B------:R-:W-:Y:S04]  /*0420*/  LDS R7, [R4] ;  /* 0x0000000004077984 */ /* 0x000fe80000000800 */
[----:B------:R-:W1:Y:S04]  /*0430*/  LDS R6, [R4+0x400] ;  /* 0x0004000004067984 */ /* 0x000e680000000800 */
[----:B------:R2:W3:Y:S02]  /*0440*/  LDS R9, [R4+0x800] ;  /* 0x0008000004097984 */ /* 0x0004e40000000800 */
[----:B--2---:R-:W-:-:S02]  /*0450*/  IADD3 R4, PT, PT, R4, 0x300, RZ ;  /* 0x0000030004047810 */ /* 0x004fc40007ffe0ff */
[----:B0-----:R-:W-:Y:S01]  /*0460*/  IADD3 R2, PT, PT, R5, R3, R2 ;  /* 0x0000000305027210 */ /* 0x001fe20007ffe002 */
[----:B------:R-:W-:-:S03]  /*0470*/  IMAD.MOV.U32 R3, RZ, RZ, R11 ;  /* 0x000000ffff037224 */ /* 0x000fc600078e000b */
[----:B-1----:R-:W-:-:S05]  /*0480*/  IADD3 R2, PT, PT, R6, R7, R2 ;  /* 0x0000000706027210 */ /* 0x002fca0007ffe002 */
[----:B---3--:R-:W-:Y:S01]  /*0490*/  IMAD.IADD R9, R2, 0x1, R9 ;  /* 0x0000000102097824 */ /* 0x008fe200078e0209 */
[----:B------:R-:W-:Y:S02]  /*04a0*/  MOV R2, R8 ;  /* 0x0000000800027202 */ /* 0x000fe40000000f00 */
[----:B------:R-:W-:-:S03]  /*04b0*/  IADD3 R8, P1, PT, R8, 0x300, RZ ;  /* 0x0000030008087810 */ /* 0x000fc60007f3e0ff */
[----:B------:R0:W-:Y:S02]  /*04c0*/  STG.E desc[UR6][R2.64], R9 ;  /* 0x0000000902007986 */ /* 0x0001e4000c101906 */
[----:B------:R-:W-:Y:S01]  /*04d0*/  IMAD.X R11, RZ, RZ, R11, P1 ;  /* 0x000000ffff0b7224 */ /* 0x000fe200008e060b */
[----:B------:R-:W-:Y:S07]  /*04e0*/  @!P0 BRA `(.L_x_14) ;  /* 0xfffffffc00b88947 */ /* 0x000fee000383ffff */
[----:B------:R-:W-:Y:S05]  /*04f0*/  EXIT ;  /* 0x000000000000794d */ /* 0x000fea0003800000 */
.L_x_15:
        /* <DEDUP_REMOVED lines=16> */
.L_x_32:


//--------------------- .text._Z22mergeHistogram64KernelPjS_j --------------------------
	.section	.text._Z22mergeHistogram64KernelPjS_j,"ax",@progbits
	.align	128
        .global         _Z22mergeHistogram64KernelPjS_j
        .type           _Z22mergeHistogram64KernelPjS_j,@function
        .size           _Z22mergeHistogram64KernelPjS_j,(.L_x_33 - _Z22mergeHistogram64KernelPjS_j)
        .other          _Z22mergeHistogram64KernelPjS_j,@"STO_CUDA_ENTRY STV_DEFAULT"
_Z22mergeHistogram64KernelPjS_j:
.text._Z22mergeHistogram64KernelPjS_j:
        /* <DEDUP_REMOVED lines=25> */
.L_x_20:
        /* <DEDUP_REMOVED lines=61> */
.L_x_19:
[----:B------:R-:W-:Y:S05]  /*0560*/  BSYNC.RECONVERGENT B1 ;  /* 0x0000000000017941 */ /* 0x000fea0003800200 */
.L_x_18:
        /* <DEDUP_REMOVED lines=36> */
.L_x_22:
[----:B------:R-:W-:Y:S05]  /*07b0*/  BSYNC.RECONVERGENT B1 ;  /* 0x0000000000017941 */ /* 0x000fea0003800200 */
.L_x_21:
        /* <DEDUP_REMOVED lines=22> */
.L_x_24:
[----:B------:R-:W-:Y:S05]  /*0920*/  BSYNC.RECONVERGENT B1 ;  /* 0x0000000000017941 */ /* 0x000fea0003800200 */
.L_x_23:
[----:B------:R-:W-:Y:S05]  /*0930*/  @!P1 BRA `(.L_x_17) ;  /* 0x0000000000289947 */ /* 0x000fea0003800000 */
[----:B------:R-:W1:Y:S01]  /*0940*/  LDC.64 R10, c[0x0][0x388] ;  /* 0x0000e200ff0a7b82 */ /* 0x000e620000000a00 */
[----:B0-----:R-:W-:Y:S01]  /*0950*/  LEA R3, R8, R5, 0x6 ;  /* 0x0000000508037211 */ /* 0x001fe200078e30ff */
[----:B------:R-:W-:-:S07]  /*0960*/  IMAD.MOV R0, RZ, RZ, -R4 ;  /* 0x000000ffff007224 */ /* 0x000fce00078e0a04 */
.L_x_25:
[----:B-1----:R-:W-:-:S06]  /*0970*/  IMAD.WIDE.U32 R4, R3, 0x4, R10 ;  /* 0x0000000403047825 */ /* 0x002fcc00078e000a */
[----:B------:R-:W2:Y:S01]  /*0980*/  LDG.E R4, desc[UR6][R4.64] ;  /* 0x0000000604047981 */ /* 0x000ea2000c1e1900 */
[----:B------:R-:W-:Y:S01]  /*0990*/  IADD3 R0, PT, PT, R0, 0x1, RZ ;  /* 0x0000000100007810 */ /* 0x000fe20007ffe0ff */
[----:B------:R-:W-:-:S03]  /*09a0*/  VIADD R3, R3, 0x4000 ;  /* 0x0000400003037836 */ /* 0x000fc60000000000 */
[----:B------:R-:W-:Y:S02]  /*09b0*/  ISETP.NE.AND P0, PT, R0, RZ, PT ;  /* 0x000000ff0000720c */ /* 0x000fe40003f05270 */
[----:B--2---:R-:W-:-:S11]  /*09c0*/  IADD3 R7, PT, PT, R4, R7, RZ ;  /* 0x0000000704077210 */ /* 0x004fd60007ffe0ff */
[----:B------:R-:W-:Y:S05]  /*09d0*/  @P0 BRA `(.L_x_25) ;  /* 0xfffffffc00e40947 */ /* 0x000fea000383ffff */
.L_x_17:
[----:B------:R-:W-:Y:S05]  /*09e0*/  BSYNC.RECONVERGENT B0 ;  /* 0x0000000000007941 */ /* 0x000fea0003800200 */
.L_x_16:
        /* <DEDUP_REMOVED lines=60> */
.L_x_26:
        /* <DEDUP_REMOVED lines=13> */
.L_x_33:


//--------------------- .text._Z17histogram64KernelPjP5uint4j --------------------------
	.section	.text._Z17histogram64KernelPjP5uint4j,"ax",@progbits
	.align	128
        .global         _Z17histogram64KernelPjP5uint4j
        .type           _Z17histogram64KernelPjP5uint4j,@function
        .size           _Z17histogram64KernelPjP5uint4j,(.L_x_34 - _Z17histogram64KernelPjP5uint4j)
        .other          _Z17histogram64KernelPjP5uint4j,@"STO_CUDA_ENTRY STV_DEFAULT"
_Z17histogram64KernelPjP5uint4j:
.text._Z17histogram64KernelPjP5uint4j:
[----:B------:R-:W-:Y:S08]  /*0000*/  LDC R1, c[0x0][0x37c] ;  /* 0x0000df00ff017b82 */ /* 0x000ff00000000800 */
[----:B------:R-:W0:Y:S01]  /*0010*/  S2UR UR5, SR_CgaCtaId ;  /* 0x00000000000579c3 */ /* 0x000e220000008800 */
[----:B------:R-:W1:Y:S01]  /*0020*/  S2R R2, SR_TID.X ;  /* 0x0000000000027919 */ /* 0x000e620000002100 */
[----:B------:R-:W2:Y:S01]  /*0030*/  LDCU UR8, c[0x0][0x360] ;  /* 0x00006c00ff0877ac */ /* 0x000ea20008000800 */
[----:B------:R-:W-:Y:S01]  /*0040*/  BSSY.RECONVERGENT B0, `(.L_x_27) ;  /* 0x000008a000007945 */ /* 0x000fe20003800200 */
[----:B------:R-:W2:Y:S01]  /*0050*/  S2R R3, SR_CTAID.X ;  /* 0x0000000000037919 */ /* 0x000ea20000002500 */
[----:B------:R-:W-:Y:S01]  /*0060*/  UMOV UR4, 0x400 ;  /* 0x0000040000047882 */ /* 0x000fe20000000000 */
[----:B------:R-:W3:Y:S01]  /*0070*/  LDCU.64 UR6, c[0x0][0x358] ;  /* 0x00006b00ff0677ac */ /* 0x000ee20008000a00 */
[----:B0-----:R-:W-:Y:S01]  /*0080*/  ULEA UR4, UR5, UR4, 0x18 ;  /* 0x0000000405047291 */ /* 0x001fe2000f8ec0ff */
[----:B------:R-:W0:Y:S01]  /*0090*/  LDCU UR5, c[0x0][0x390] ;  /* 0x00007200ff0577ac */ /* 0x000e220008000800 */
[C---:B-1----:R-:W-:Y:S01]  /*00a0*/  IMAD.SHL.U32 R0, R2.reuse, 0x4, RZ ;  /* 0x0000000402007824 */ /* 0x042fe200078e00ff */
[----:B------:R-:W-:Y:S01]  /*00b0*/  ISETP.GT.U32.AND P0, PT, R2, 0x3f, PT ;  /* 0x0000003f0200780c */ /* 0x000fe20003f04070 */
[----:B--2---:R-:W-:-:S05]  /*00c0*/  IMAD R13, R3, UR8, R2 ;  /* 0x00000008030d7c24 */ /* 0x004fca000f8e0202 */
[----:B------:R1:W-:Y:S01]  /*00d0*/  STS [R0+UR4], RZ ;  /* 0x000000ff00007988 */ /* 0x0003e20008000804 */
[----:B------:R-:W-:-:S03]  /*00e0*/  VIADD R11, R0, UR4 ;  /* 0x00000004000b7c36 */ /* 0x000fc60008000000 */
[----:B------:R1:W-:Y:S01]  /*00f0*/  STS [R0+UR4+0x100], RZ ;  /* 0x000100ff00007988 */ /* 0x0003e20008000804 */
[----:B0-----:R-:W-:-:S03]  /*0100*/  ISETP.GE.U32.AND P1, PT, R13, UR5, PT ;  /* 0x000000050d007c0c */ /* 0x001fc6000bf26070 */
[----:B------:R1:W-:Y:S04]  /*0110*/  STS [R0+UR4+0x200], RZ ;  /* 0x000200ff00007988 */ /* 0x0003e80008000804 */
        /* <DEDUP_REMOVED lines=12> */
[----:B------:R1:W-:Y:S01]  /*01e0*/  STS [R0+UR4+0xf00], RZ ;  /* 0x000f00ff00007988 */ /* 0x0003e20008000804 */
[----:B------:R-:W-:Y:S06]  /*01f0*/  BAR.SYNC.DEFER_BLOCKING 0x0 ;  /* 0x0000000000007b1d */ /* 0x000fec0000010000 */
[----:B---3--:R-:W-:Y:S05]  /*0200*/  @P1 BRA `(.L_x_28) ;  /* 0x0000000400b41947 */ /* 0x008fea0003800000 */
[----:B------:R-:W0:Y:S01]  /*0210*/  LDC R10, c[0x0][0x370] ;  /* 0x0000dc00ff0a7b82 */ /* 0x000e220000000800 */
[----:B------:R-:W-:-:S04]  /*0220*/  SHF.R.U32.HI R4, RZ, 0x4, R2 ;  /* 0x00000004ff047819 */ /* 0x000fc80000011602 */
[----:B------:R-:W-:-:S03]  /*0230*/  LOP3.LUT R5, R4, 0x3, RZ, 0xc0, !PT ;  /* 0x0000000304057812 */ /* 0x000fc600078ec0ff */
[----:B------:R-:W2:Y:S01]  /*0240*/  LDC.64 R8, c[0x0][0x388] ;  /* 0x0000e200ff087b82 */ /* 0x000ea20000000a00 */
[----:B------:R-:W-:-:S04]  /*0250*/  LOP3.LUT R5, R5, 0x3c0, R2, 0xf8, !PT ;  /* 0x000003c005057812 */ /* 0x000fc800078ef802 */
[----:B------:R-:W-:-:S05]  /*0260*/  LOP3.LUT R5, R5, 0x3c, R0, 0xf8, !PT ;  /* 0x0000003c05057812 */ /* 0x000fca00078ef800 */
[----:B------:R-:W-:Y:S02]  /*0270*/  VIADD R12, R5, UR4 ;  /* 0x00000004050c7c36 */ /* 0x000fe40008000000 */
[----:B0-----:R-:W-:-:S07]  /*0280*/  IMAD R10, R10, UR8, RZ ;  /* 0x000000080a0a7c24 */ /* 0x001fce000f8e02ff */
.L_x_29:
[----:B0-2---:R-:W-:-:S06]  /*0290*/  IMAD.WIDE.U32 R4, R13, 0x10, R8 ;  /* 0x000000100d047825 */ /* 0x005fcc00078e0008 */
[----:B------:R-:W2:Y:S01]  /*02a0*/  LDG.E.128 R4, desc[UR6][R4.64] ;  /* 0x0000000604047981 */ /* 0x000ea2000c1e1d00 */
[----:B------:R-:W-:-:S05]  /*02b0*/  IMAD.IADD R13, R10, 0x1, R13 ;  /* 0x000000010a0d7824 */ /* 0x000fca00078e020d */
[----:B------:R-:W-:Y:S01]  /*02c0*/  ISETP.GE.U32.AND P1, PT, R13, UR5, PT ;  /* 0x000000050d007c0c */ /* 0x000fe2000bf26070 */
[----:B--2---:R-:W-:Y:S01]  /*02d0*/  IMAD.SHL.U32 R14, R4, 0x10, RZ ;  /* 0x00000010040e7824 */ /* 0x004fe200078e00ff */
[--C-:B------:R-:W-:Y:S02]  /*02e0*/  SHF.R.U32.HI R16, RZ, 0x4, R4.reuse ;  /* 0x00000004ff107819 */ /* 0x100fe40000011604 */
[--C-:B------:R-:W-:Y:S02]  /*02f0*/  SHF.R.U32.HI R18, RZ, 0xc, R4.reuse ;  /* 0x0000000cff127819 */ /* 0x100fe40000011604 */
[----:B------:R-:W-:Y:S02]  /*0300*/  LOP3.LUT R15, R14, 0xfc0, RZ, 0xc0, !PT ;  /* 0x00000fc00e0f7812 */ /* 0x000fe400078ec0ff */
[----:B------:R-:W-:Y:S02]  /*0310*/  LOP3.LUT R17, R16, 0xfc0, RZ, 0xc0, !PT ;  /* 0x00000fc010117812 */ /* 0x000fe400078ec0ff */
[----:B------:R-:W-:Y:S01]  /*0320*/  LOP3.LUT R19, R18, 0xfc0, RZ, 0xc0, !PT ;  /* 0x00000fc012137812 */ /* 0x000fe200078ec0ff */
[C---:B------:R-:W-:Y:S01]  /*0330*/  IMAD.IADD R15, R12.reuse, 0x1, R15 ;  /* 0x000000010c0f7824 */ /* 0x040fe200078e020f */
[----:B------:R-:W-:Y:S01]  /*0340*/  SHF.R.U32.HI R4, RZ, 0x14, R4 ;  /* 0x00000014ff047819 */ /* 0x000fe20000011604 */
[----:B------:R-:W-:-:S02]  /*0350*/  IMAD.IADD R17, R12, 0x1, R17 ;  /* 0x000000010c117824 */ /* 0x000fc400078e0211 */
[----:B------:R-:W-:Y:S01]  /*0360*/  IMAD.IADD R19, R12, 0x1, R19 ;  /* 0x000000010c137824 */ /* 0x000fe200078e0213 */
[----:B------:R-:W0:Y:S01]  /*0370*/  LDS.U8 R14, [R15] ;  /* 0x000000000f0e7984 */ /* 0x000e220000000000 */
[----:B------:R-:W-:-:S05]  /*0380*/  LOP3.LUT R21, R4, 0xfc0, RZ, 0xc0, !PT ;  /* 0x00000fc004157812 */ /* 0x000fca00078ec0ff */
[----:B------:R-:W-:Y:S02]  /*0390*/  IMAD.IADD R21, R12, 0x1, R21 ;  /* 0x000000010c157824 */ /* 0x000fe400078e0215 */
[----:B0-----:R-:W-:-:S05]  /*03a0*/  VIADD R14, R14, 0x1 ;  /* 0x000000010e0e7836 */ /* 0x001fca0000000000 */
[----:B------:R0:W-:Y:S04]  /*03b0*/  STS.U8 [R15], R14 ;  /* 0x0000000e0f007388 */ /* 0x0001e80000000000 */
[----:B------:R-:W2:Y:S01]  /*03c0*/  LDS.U8 R16, [R17] ;  /* 0x0000000011107984 */ /* 0x000ea20000000000 */
[----:B0-----:R-:W-:-:S05]  /*03d0*/  IMAD.SHL.U32 R14, R5, 0x10, RZ ;  /* 0x00000010050e7824 */ /* 0x001fca00078e00ff */
[----:B------:R-:W-:-:S05]  /*03e0*/  LOP3.LUT R15, R14, 0xfc0, RZ, 0xc0, !PT ;  /* 0x00000fc00e0f7812 */ /* 0x000fca00078ec0ff */
[----:B------:R-:W-:Y:S02]  /*03f0*/  IMAD.IADD R15, R12, 0x1, R15 ;  /* 0x000000010c0f7824 */ /* 0x000fe400078e020f */
[----:B--2---:R-:W-:-:S05]  /*0400*/  VIADD R16, R16, 0x1 ;  /* 0x0000000110107836 */ /* 0x004fca0000000000 */
[----:B------:R0:W-:Y:S04]  /*0410*/  STS.U8 [R17], R16 ;  /* 0x0000001011007388 */ /* 0x0001e80000000000 */
[----:B------:R-:W2:Y:S01]  /*0420*/  LDS.U8 R18, [R19] ;  /* 0x0000000013127984 */ /* 0x000ea20000000000 */
[----:B0-----:R-:W-:-:S04]  /*0430*/  SHF.R.U32.HI R16, RZ, 0x4, R5 ;  /* 0x00000004ff107819 */ /* 0x001fc80000011605 */
[----:B------:R-:W-:-:S05]  /*0440*/  LOP3.LUT R17, R16, 0xfc0, RZ, 0xc0, !PT ;  /* 0x00000fc010117812 */ /* 0x000fca00078ec0ff */
[----:B------:R-:W-:Y:S02]  /*0450*/  IMAD.IADD R17, R12, 0x1, R17 ;  /* 0x000000010c117824 */ /* 0x000fe400078e0211 */
[----:B--2---:R-:W-:-:S05]  /*0460*/  VIADD R18, R18, 0x1 ;  /* 0x0000000112127836 */ /* 0x004fca0000000000 */
[----:B------:R0:W-:Y:S04]  /*0470*/  STS.U8 [R19], R18 ;  /* 0x0000001213007388 */ /* 0x0001e80000000000 */
[----:B------:R-:W2:Y:S01]  /*0480*/  LDS.U8 R4, [R21] ;  /* 0x0000000015047984 */ /* 0x000ea20000000000 */
[--C-:B0-----:R-:W-:Y:S02]  /*0490*/  SHF.R.U32.HI R18, RZ, 0xc, R5.reuse ;  /* 0x0000000cff127819 */ /* 0x101fe40000011605 */
[----:B------:R-:W-:Y:S02]  /*04a0*/  SHF.R.U32.HI R5, RZ, 0x14, R5 ;  /* 0x00000014ff057819 */ /* 0x000fe40000011605 */
[----:B------:R-:W-:Y:S02]  /*04b0*/  LOP3.LUT R19, R18, 0xfc0, RZ, 0xc0, !PT ;  /* 0x00000fc012137812 */ /* 0x000fe400078ec0ff */
[----:B------:R-:W-:-:S02]  /*04c0*/  LOP3.LUT R5, R5, 0xfc0, RZ, 0xc0, !PT ;  /* 0x00000fc005057812 */ /* 0x000fc400078ec0ff */
[----:B------:R-:W-:Y:S01]  /*04d0*/  SHF.R.U32.HI R18, RZ, 0xc, R6 ;  /* 0x0000000cff127819 */ /* 0x000fe20000011606 */
[C---:B------:R-:W-:Y:S02]  /*04e0*/  IMAD.IADD R19, R12.reuse, 0x1, R19 ;  /* 0x000000010c137824 */ /* 0x040fe400078e0213 */
[----:B------:R-:W-:Y:S02]  /*04f0*/  IMAD.IADD R5, R12, 0x1, R5 ;  /* 0x000000010c057824 */ /* 0x000fe400078e0205 */
[----:B--2---:R-:W-:-:S05]  /*0500*/  VIADD R4, R4, 0x1 ;  /* 0x0000000104047836 */ /* 0x004fca0000000000 */
[----:B------:R-:W-:Y:S04]  /*0510*/  STS.U8 [R21], R4 ;  /* 0x0000000415007388 */ /* 0x000fe80000000000 */
[----:B------:R-:W0:Y:S02]  /*0520*/  LDS.U8 R14, [R15] ;  /* 0x000000000f0e7984 */ /* 0x000e240000000000 */
        /* <DEDUP_REMOVED lines=12> */
[----:B------:R-:W-:-:S03]  /*05f0*/  LOP3.LUT R21, R6, 0xfc0, RZ, 0xc0, !PT ;  /* 0x00000fc006157812 */ /* 0x000fc600078ec0ff */
[C---:B------:R-:W-:Y:S02]  /*0600*/  IMAD.IADD R17, R12.reuse, 0x1, R17 ;  /* 0x000000010c117824 */ /* 0x040fe400078e0211 */
[----:B------:R-:W-:Y:S02]  /*0610*/  IMAD.IADD R21, R12, 0x1, R21 ;  /* 0x000000010c157824 */ /* 0x000fe400078e0215 */
[----:B--2---:R-:W-:-:S05]  /*0620*/  VIADD R4, R4, 0x1 ;  /* 0x0000000104047836 */ /* 0x004fca0000000000 */
[----:B------:R0:W-:Y:S04]  /*0630*/  STS.U8 [R19], R4 ;  /* 0x0000000413007388 */ /* 0x0001e80000000000 */
[----:B------:R-:W2:Y:S01]  /*0640*/  LDS.U8 R14, [R5] ;  /* 0x00000000050e7984 */ /* 0x000ea20000000000 */
[----:B0-----:R-:W-:-:S05]  /*0650*/  LOP3.LUT R19, R18, 0xfc0, RZ, 0xc0, !PT ;  /* 0x00000fc012137812 */ /* 0x001fca00078ec0ff */
[----:B------:R-:W-:Y:S02]  /*0660*/  IMAD.IADD R19, R12, 0x1, R19 ;  /* 0x000000010c137824 */ /* 0x000fe400078e0213 */
[----:B--2---:R-:W-:-:S05]  /*0670*/  VIADD R14, R14, 0x1 ;  /* 0x000000010e0e7836 */ /* 0x004fca0000000000 */
[----:B------:R0:W-:Y:S04]  /*0680*/  STS.U8 [R5], R14 ;  /* 0x0000000e05007388 */ /* 0x0001e80000000000 */
[----:B------:R-:W2:Y:S01]  /*0690*/  LDS.U8 R16, [R15] ;  /* 0x000000000f107984 */ /* 0x000ea20000000000 */
[----:B0-----:R-:W-:Y:S02]  /*06a0*/  IMAD.SHL.U32 R14, R7, 0x10, RZ ;  /* 0x00000010070e7824 */ /* 0x001fe400078e00ff */
[----:B--2---:R-:W-:-:S05]  /*06b0*/  VIADD R16, R16, 0x1 ;  /* 0x0000000110107836 */ /* 0x004fca0000000000 */
[----:B------:R0:W-:Y:S04]  /*06c0*/  STS.U8 [R15], R16 ;  /* 0x000000100f007388 */ /* 0x0001e80000000000 */
[----:B------:R-:W2:Y:S01]  /*06d0*/  LDS.U8 R4, [R17] ;  /* 0x0000000011047984 */ /* 0x000ea20000000000 */
[----:B0-----:R-:W-:Y:S02]  /*06e0*/  LOP3.LUT R15, R14, 0xfc0, RZ, 0xc0, !PT ;  /* 0x00000fc00e0f7812 */ /* 0x001fe400078ec0ff */
[----:B------:R-:W-:-:S03]  /*06f0*/  SHF.R.U32.HI R16, RZ, 0xc, R7 ;  /* 0x0000000cff107819 */ /* 0x000fc60000011607 */
[----:B------:R-:W-:Y:S02]  /*0700*/  IMAD.IADD R15, R12, 0x1, R15 ;  /* 0x000000010c0f7824 */ /* 0x000fe400078e020f */
[----:B--2---:R-:W-:-:S05]  /*0710*/  VIADD R4, R4, 0x1 ;  /* 0x0000000104047836 */ /* 0x004fca0000000000 */
[----:B------:R0:W-:Y:S04]  /*0720*/  STS.U8 [R17], R4 ;  /* 0x0000000411007388 */ /* 0x0001e80000000000 */
[----:B------:R-:W2:Y:S01]  /*0730*/  LDS.U8 R5, [R19] ;  /* 0x0000000013057984 */ /* 0x000ea20000000000 */
[----:B0-----:R-:W-:-:S05]  /*0740*/  LOP3.LUT R17, R16, 0xfc0, RZ, 0xc0, !PT ;  /* 0x00000fc010117812 */ /* 0x001fca00078ec0ff */
[----:B------:R-:W-:Y:S02]  /*0750*/  IMAD.IADD R17, R12, 0x1, R17 ;  /* 0x000000010c117824 */ /* 0x000fe400078e0211 */
[----:B--2---:R-:W-:-:S05]  /*0760*/  VIADD R6, R5, 0x1 ;  /* 0x0000000105067836 */ /* 0x004fca0000000000 */
[----:B------:R-:W-:Y:S04]  /*0770*/  STS.U8 [R19], R6 ;  /* 0x0000000613007388 */ /* 0x000fe80000000000 */
[----:B------:R-:W0:Y:S02]  /*0780*/  LDS.U8 R5, [R21] ;  /* 0x0000000015057984 */ /* 0x000e240000000000 */
[----:B0-----:R-:W-:Y:S01]  /*0790*/  VIADD R14, R5, 0x1 ;  /* 0x00000001050e7836 */ /* 0x001fe20000000000 */
[--C-:B------:R-:W-:Y:S02]  /*07a0*/  SHF.R.U32.HI R5, RZ, 0x4, R7.reuse ;  /* 0x00000004ff057819 */ /* 0x100fe40000011607 */
[----:B------:R-:W-:Y:S02]  /*07b0*/  SHF.R.U32.HI R7, RZ, 0x14, R7 ;  /* 0x00000014ff077819 */ /* 0x000fe40000011607 */
[----:B------:R-:W-:Y:S01]  /*07c0*/  STS.U8 [R21], R14 ;  /* 0x0000000e15007388 */ /* 0x000fe20000000000 */
[----:B------:R-:W-:-:S02]  /*07d0*/  LOP3.LUT R5, R5, 0xfc0, RZ, 0xc0, !PT ;  /* 0x00000fc005057812 */ /* 0x000fc400078ec0ff */
[----:B------:R-:W-:Y:S01]  /*07e0*/  LOP3.LUT R7, R7, 0xfc0, RZ, 0xc0, !PT ;  /* 0x00000fc007077812 */ /* 0x000fe200078ec0ff */
[----:B------:R-:W0:Y:S02]  /*07f0*/  LDS.U8 R4, [R15] ;  /* 0x000000000f047984 */ /* 0x000e240000000000 */
[C---:B------:R-:W-:Y:S02]  /*0800*/  IMAD.IADD R5, R12.reuse, 0x1, R5 ;  /* 0x000000010c057824 */ /* 0x040fe400078e0205 */
[----:B------:R-:W-:Y:S02]  /*0810*/  IMAD.IADD R7, R12, 0x1, R7 ;  /* 0x000000010c077824 */ /* 0x000fe400078e0207 */
[----:B0-----:R-:W-:-:S05]  /*0820*/  VIADD R4, R4, 0x1 ;  /* 0x0000000104047836 */ /* 0x001fca0000000000 */
[----:B------:R-:W-:Y:S04]  /*0830*/  STS.U8 [R15], R4 ;  /* 0x000000040f007388 */ /* 0x000fe80000000000 */
[----:B------:R-:W0:Y:S02]  /*0840*/  LDS.U8 R6, [R5] ;  /* 0x0000000005067984 */ /* 0x000e240000000000 */
[----:B0-----:R-:W-:-:S05]  /*0850*/  VIADD R6, R6, 0x1 ;  /* 0x0000000106067836 */ /* 0x001fca0000000000 */
[----:B------:R-:W-:Y:S04]  /*0860*/  STS.U8 [R5], R6 ;  /* 0x0000000605007388 */ /* 0x000fe80000000000 */
[----:B------:R-:W0:Y:S02]  /*0870*/  LDS.U8 R14, [R17] ;  /* 0x00000000110e7984 */ /* 0x000e240000000000 */
[----:B0-----:R-:W-:-:S05]  /*0880*/  VIADD R14, R14, 0x1 ;  /* 0x000000010e0e7836 */ /* 0x001fca0000000000 */
[----:B------:R-:W-:Y:S04]  /*0890*/  STS.U8 [R17], R14 ;  /* 0x0000000e11007388 */ /* 0x000fe80000000000 */
[----:B------:R-:W0:Y:S02]  /*08a0*/  LDS.U8 R4, [R7] ;  /* 0x0000000007047984 */ /* 0x000e240000000000 */
[----:B0-----:R-:W-:-:S05]  /*08b0*/  VIADD R4, R4, 0x1 ;  /* 0x0000000104047836 */ /* 0x001fca0000000000 */
[----:B------:R0:W-:Y:S01]  /*08c0*/  STS.U8 [R7], R4 ;  /* 0x0000000407007388 */ /* 0x0001e20000000000 */
[----:B------:R-:W-:Y:S05]  /*08d0*/  @!P1 BRA `(.L_x_29) ;  /* 0xfffffff8006c9947 */ /* 0x000fea000383ffff */
.L_x_28:
[----:B------:R-:W-:Y:S05]  /*08e0*/  BSYNC.RECONVERGENT B0 ;  /* 0x0000000000007941 */ /* 0x000fea0003800200 */
.L_x_27:
[----:B------:R-:W-:Y:S06]  /*08f0*/  BAR.SYNC.DEFER_BLOCKING 0x0 ;  /* 0x0000000000007b1d */ /* 0x000fec0000010000 */
[----:B------:R-:W-:Y:S05]  /*0900*/  @P0 EXIT ;  /* 0x000000000000094d */ /* 0x000fea0003800000 */
[C---:B0-----:R-:W-:Y:S01]  /*0910*/  VIADD R4, R0.reuse, 0x4 ;  /* 0x0000000400047836 */ /* 0x041fe20000000000 */
[----:B------:R-:W-:Y:S01]  /*0920*/  LOP3.LUT R6, R0, 0x3c, RZ, 0xc0, !PT ;  /* 0x0000003c00067812 */ /* 0x000fe200078ec0ff */
[----:B------:R-:W-:Y:S02]  /*0930*/  IMAD R5, R2, 0x3c, R11 ;  /* 0x0000003c02057824 */ /* 0x000fe400078e020b */
[----:B------:R-:W-:Y:S01]  /*0940*/  VIADD R26, R0, 0x14 ;  /* 0x00000014001a7836 */ /* 0x000fe20000000000 */
[----:B------:R-:W-:Y:S01]  /*0950*/  LOP3.LUT R4, R4, 0x3c, RZ, 0xc0, !PT ;  /* 0x0000003c04047812 */ /* 0x000fe200078ec0ff */
[C---:B------:R-:W-:Y:S01]  /*0960*/  IMAD.IADD R7, R6.reuse, 0x1, R5 ;  /* 0x0000000106077824 */ /* 0x040fe200078e0205 */
[----:B------:R-:W-:Y:S01]  /*0970*/  LOP3.LUT R6, R6, 0x20, RZ, 0x3c, !PT ;  /* 0x0000002006067812 */ /* 0x000fe200078e3cff */
[----:B------:R-:W-:Y:S01]  /*0980*/  IMAD R3, R3, 0x40, R2 ;  /* 0x0000004003037824 */ /* 0x000fe200078e0202 */
[----:B------:R-:W-:Y:S01]  /*0990*/  LOP3.LUT R26, R26, 0x3c, RZ, 0xc0, !PT ;  /* 0x0000003c1a1a7812 */ /* 0x000fe200078ec0ff */
[----:B------:R-:W-:Y:S01]  /*09a0*/  IMAD.IADD R12, R5, 0x1, R4 ;  /* 0x00000001050c7824 */ /* 0x000fe200078e0204 */
[----:B------:R-:W-:Y:S01]  /*09b0*/  LDS.U8 R19, [R7] ;  /* 0x0000000007137984 */ /* 0x000fe20000000000 */
[----:B------:R-:W-:-:S02]  /*09c0*/  VIADD R4, R0, 0x8 ;  /* 0x0000000800047836 */ /* 0x000fc40000000000 */
[C---:B------:R-:W-:Y:S01]  /*09d0*/  IMAD.IADD R26, R5.reuse, 0x1, R26 ;  /* 0x00000001051a7824 */ /* 0x040fe200078e021a */
[----:B------:R-:W-:Y:S02]  /*09e0*/  LDS.U8 R16, [R7+0x1] ;  /* 0x0000010007107984 */ /* 0x000fe40000000000 */
[----:B------:R-:W-:Y:S02]  /*09f0*/  LOP3.LUT R4, R4, 0x3c, RZ, 0xc0, !PT ;  /* 0x0000003c04047812 */ /* 0x000fe400078ec0ff */
[----:B------:R-:W0:Y:S03]  /*0a00*/  LDS.U8 R20, [R7+0x2] ;  /* 0x0000020007147984 */ /* 0x000e260000000000 */
[----:B------:R-:W-:Y:S01]  /*0a10*/  IMAD.IADD R23, R5, 0x1, R4 ;  /* 0x0000000105177824 */ /* 0x000fe200078e0204 */
[----:B------:R2:W-:Y:S01]  /*0a20*/  LDS.U8 R18, [R7+0x3] ;  /* 0x0000030007127984 */ /* 0x0005e20000000000 */
[----:B------:R-:W-:-:S03]  /*0a30*/  VIADD R4, R0, 0xc ;  /* 0x0000000c00047836 */ /* 0x000fc60000000000 */
[----:B------:R-:W3:Y:S02]  /*0a40*/  LDS.U8 R21, [R12] ;  /* 0x000000000c157984 */ /* 0x000ee40000000000 */
[----:B------:R-:W-:Y:S02]  /*0a50*/  LOP3.LUT R14, R4, 0x3c, RZ, 0xc0, !PT ;  /* 0x0000003c040e7812 */ /* 0x000fe400078ec0ff */
[----:B------:R-:W-:Y:S01]  /*0a60*/  LDS.U8 R10, [R12+0x1] ;  /* 0x000001000c0a7984 */ /* 0x000fe20000000000 */
[----:B--2---:R-:W-:Y:S02]  /*0a70*/  VIADD R7, R0, 0x10 ;  /* 0x0000001000077836 */ /* 0x004fe40000000000 */
[----:B------:R-:W-:Y:S01]  /*0a80*/  IMAD.IADD R24, R5, 0x1, R14 ;  /* 0x0000000105187824 */ /* 0x000fe200078e020e */
[----:B------:R-:W2:Y:S02]  /*0a90*/  LDS.U8 R13, [R12+0x2] ;  /* 0x000002000c0d7984 */ /* 0x000ea40000000000 */
[----:B------:R-:W-:-:S02]  /*0aa0*/  LOP3.LUT R14, R7, 0x3c, RZ, 0xc0, !PT ;  /* 0x0000003c070e7812 */ /* 0x000fc400078ec0ff */
[----:B------:R-:W-:Y:S03]  /*0ab0*/  LDS.U8 R8, [R12+0x3] ;  /* 0x000003000c087984 */ /* 0x000fe60000000000 */
[----:B------:R-:W-:Y:S01]  /*0ac0*/  IMAD.IADD R25, R5, 0x1, R14 ;  /* 0x0000000105197824 */ /* 0x000fe200078e020e */
[----:B------:R-:W4:Y:S04]  /*0ad0*/  LDS.U8 R11, [R23] ;  /* 0x00000000170b7984 */ /* 0x000f280000000000 */
[----:B------:R-:W-:Y:S04]  /*0ae0*/  LDS.U8 R4, [R23+0x1] ;  /* 0x0000010017047984 */ /* 0x000fe80000000000 */
[----:B------:R-:W5:Y:S04]  /*0af0*/  LDS.U8 R9, [R23+0x2] ;  /* 0x0000020017097984 */ /* 0x000f680000000000 */
[----:B------:R-:W-:Y:S04]  /*0b00*/  LDS.U8 R7, [R23+0x3] ;  /* 0x0000030017077984 */ /* 0x000fe80000000000 */
[----:B------:R-:W5:Y:S01]  /*0b10*/  LDS.U8 R22, [R24] ;  /* 0x0000000018167984 */ /* 0x000f620000000000 */
[----:B0-----:R-:W-:Y:S01]  /*0b20*/  IADD3 R16, PT, PT, R20, R19, R16 ;  /* 0x0000001314107210 */ /* 0x001fe20007ffe010 */
[----:B------:R-:W-:-:S02]  /*0b30*/  VIADD R20, R0, 0x18 ;  /* 0x0000001800147836 */ /* 0x000fc40000000000 */
[----:B------:R-:W-:Y:S01]  /*0b40*/  LDS.U8 R12, [R24+0x1] ;  /* 0x00000100180c7984 */ /* 0x000fe20000000000 */
[----:B-1----:R-:W-:Y:S02]  /*0b50*/  VIADD R0, R0, 0x1c ;  /* 0x0000001c00007836 */ /* 0x002fe40000000000 */
[----:B------:R-:W-:Y:S01]  /*0b60*/  LOP3.LUT R20, R20, 0x3c, RZ, 0xc0, !PT ;  /* 0x0000003c14147812 */ /* 0x000fe200078ec0ff */
[----:B------:R-:W0:Y:S01]  /*0b70*/  LDS.U8 R15, [R24+0x2] ;  /* 0x00000200180f7984 */ /* 0x000e220000000000 */
[----:B---3--:R-:W-:Y:S02]  /*0b80*/  IADD3 R18, PT, PT, R21, R16, R18 ;  /* 0x0000001015127210 */ /* 0x008fe40007ffe012 */
[----:B------:R-:W-:Y:S01]  /*0b90*/  LOP3.LUT R28, R0, 0x3c, RZ, 0xc0, !PT ;  /* 0x0000003c001c7812 */ /* 0x000fe200078ec0ff */
[----:B------:R1:W-:Y:S04]  /*0ba0*/  LDS.U8 R14, [R24+0x3] ;  /* 0x00000300180e7984 */ /* 0x0003e80000000000 */
[----:B------:R-:W3:Y:S01]  /*0bb0*/  LDS.U8 R17, [R25] ;  /* 0x0000000019117984 */ /* 0x000ee20000000000 */
[----:B--2---:R-:W-:-:S03]  /*0bc0*/  IADD3 R10, PT, PT, R13, R18, R10 ;  /* 0x000000120d0a7210 */ /* 0x004fc60007ffe00a */
[----:B------:R-:W-:Y:S01]  /*0bd0*/  LDS.U8 R16, [R25+0x1] ;  /* 0x0000010019107984 */ /* 0x000fe20000000000 */
[----:B-1----:R-:W-:-:S03]  /*0be0*/  IMAD.IADD R24, R5, 0x1, R20 ;  /* 0x0000000105187824 */ /* 0x002fc600078e0214 */
[----:B------:R-:W1:Y:S01]  /*0bf0*/  LDS.U8 R19, [R25+0x2] ;  /* 0x0000020019137984 */ /* 0x000e620000000000 */
[----:B----4-:R-:W-:-:S03]  /*0c00*/  IADD3 R8, PT, PT, R11, R10, R8 ;  /* 0x0000000a0b087210 */ /* 0x010fc60007ffe008 */
[----:B------:R2:W-:Y:S04]  /*0c10*/  LDS.U8 R18, [R25+0x3] ;  /* 0x0000030019127984 */ /* 0x0005e80000000000 */
[----:B------:R-:W4:Y:S01]  /*0c20*/  LDS.U8 R21, [R26] ;  /* 0x000000001a157984 */ /* 0x000f220000000000 */
[----:B-----5:R-:W-:-:S03]  /*0c30*/  IADD3 R0, PT, PT, R9, R8, R4 ;  /* 0x0000000809007210 */ /* 0x020fc60007ffe004 */
[----:B------:R-:W-:Y:S01]  /*0c40*/  LDS.U8 R20, [R26+0x1] ;  /* 0x000001001a147984 */ /* 0x000fe20000000000 */
[----:B--2---:R-:W-:-:S03]  /*0c50*/  IMAD.IADD R25, R5, 0x1, R28 ;  /* 0x0000000105197824 */ /* 0x004fc600078e021c */
[----:B------:R-:W2:Y:S01]  /*0c60*/  LDS.U8 R23, [R26+0x2] ;  /* 0x000002001a177984 */ /* 0x000ea20000000000 */
[----:B------:R-:W-:-:S03]  /*0c70*/  IADD3 R22, PT, PT, R22, R0, R7 ;  /* 0x0000000016167210 */ /* 0x000fc60007ffe007 */
[----:B------:R5:W-:Y:S04]  /*0c80*/  LDS.U8 R13, [R26+0x3] ;  /* 0x000003001a0d7984 */ /* 0x000be80000000000 */
[----:B------:R-:W2:Y:S01]  /*0c90*/  LDS.U8 R10, [R24] ;  /* 0x00000000180a7984 */ /* 0x000ea20000000000 */
[----:B0-----:R-:W-:Y:S01]  /*0ca0*/  IADD3 R12, PT, PT, R15, R22, R12 ;  /* 0x000000160f0c7210 */ /* 0x001fe20007ffe00c */
[----:B------:R-:W-:Y:S02]  /*0cb0*/  VIADD R15, R6, 0x4 ;  /* 0x00000004060f7836 */ /* 0x000fe40000000000 */
[----:B------:R-:W-:Y:S01]  /*0cc0*/  LDS.U8 R8, [R24+0x1] ;  /* 0x0000010018087984 */ /* 0x000fe20000000000 */
[----:B-----5:R-:W-:Y:S02]  /*0cd0*/  IMAD.IADD R26, R5, 0x1, R6 ;  /* 0x00000001051a7824 */ /* 0x020fe400078e0206 */
[----:B------:R-:W-:Y:S01]  /*0ce0*/  LOP3.LUT R22, R15, 0x3c, RZ, 0xc0, !PT ;  /* 0x0000003c0f167812 */ /* 0x000fe200078ec0ff */
[----:B------:R-:W0:Y:S01]  /*0cf0*/  LDS.U8 R11, [R24+0x2] ;  /* 0x00000200180b7984 */ /* 0x000e220000000000 */
[----:B---3--:R-:W-:-:S03]  /*0d00*/  IADD3 R27, PT, PT, R17, R12, R14 ;  /* 0x0000000c111b7210 */ /* 0x008fc60007ffe00e */
[----:B------:R-:W-:Y:S01]  /*0d10*/  LDS.U8 R4, [R24+0x3] ;  /* 0x0000030018047984 */ /* 0x000fe20000000000 */
[----:B------:R-:W-:-:S03]  /*0d20*/  IMAD.IADD R22, R5, 0x1, R22 ;  /* 0x0000000105167824 */ /* 0x000fc600078e0216 */
[----:B------:R-:W3:Y:S01]  /*0d30*/  LDS.U8 R9, [R25] ;  /* 0x0000000019097984 */ /* 0x000ee20000000000 */
[----:B-1----:R-:W-:-:S03]  /*0d40*/  IADD3 R27, PT, PT, R19, R27, R16 ;  /* 0x0000001b131b7210 */ /* 0x002fc60007ffe010 */
[----:B------:R-:W-:Y:S04]  /*0d50*/  LDS.U8 R0, [R25+0x1] ;  /* 0x0000010019007984 */ /* 0x000fe80000000000 */
[----:B------:R-:W1:Y:S01]  /*0d60*/  LDS.U8 R7, [R25+0x2] ;  /* 0x0000020019077984 */ /* 0x000e620000000000 */
[----:B----4-:R-:W-:-:S03]  /*0d70*/  IADD3 R18, PT, PT, R21, R27, R18 ;  /* 0x0000001b15127210 */ /* 0x010fc60007ffe012 */
[----:B------:R-:W-:Y:S04]  /*0d80*/  LDS.U8 R14, [R26] ;  /* 0x000000001a0e7984 */ /* 0x000fe80000000000 */
[----:B------:R-:W4:Y:S01]  /*0d90*/  LDS.U8 R17, [R25+0x3] ;  /* 0x0000030019117984 */ /* 0x000f220000000000 */
[----:B--2---:R-:W-:-:S03]  /*0da0*/  IADD3 R20, PT, PT, R23, R18, R20 ;  /* 0x0000001217147210 */ /* 0x004fc60007ffe014 */
[----:B------:R-:W-:Y:S04]  /*0db0*/  LDS.U8 R12, [R26+0x1] ;  /* 0x000001001a0c7984 */ /* 0x000fe80000000000 */
[----:B------:R-:W2:Y:S01]  /*0dc0*/  LDS.U8 R15, [R26+0x2] ;  /* 0x000002001a0f7984 */ /* 0x000ea20000000000 */
[----:B------:R-:W-:Y:S01]  /*0dd0*/  IADD3 R10, PT, PT, R10, R20, R13 ;  /* 0x000000140a0a7210 */ /* 0x000fe20007ffe00d */
[----:B------:R-:W-:Y:S02]  /*0de0*/  VIADD R13, R6, 0x8 ;  /* 0x00000008060d7836 */ /* 0x000fe40000000000 */
[----:B------:R5:W-:Y:S04]  /*0df0*/  LDS.U8 R16, [R26+0x3] ;  /* 0x000003001a107984 */ /* 0x000be80000000000 */
[----:B------:R-:W2:Y:S01]  /*0e00*/  LDS.U8 R19, [R22] ;  /* 0x0000000016137984 */ /* 0x000ea20000000000 */
[----:B0-----:R-:W-:-:S02]  /*0e10*/  IADD3 R8, PT, PT, R11, R10, R8 ;  /* 0x0000000a0b087210 */ /* 0x001fc40007ffe008 */
[----:B------:R-:W-:Y:S01]  /*0e20*/  LOP3.LUT R10, R13, 0x3c, RZ, 0xc0, !PT ;  /* 0x0000003c0d0a7812 */ /* 0x000fe200078ec0ff */
[----:B------:R-:W-:Y:S04]  /*0e30*/  LDS.U8 R18, [R22+0x1] ;  /* 0x0000010016127984 */ /* 0x000fe80000000000 */
[----:B------:R-:W0:Y:S01]  /*0e40*/  LDS.U8 R21, [R22+0x2] ;  /* 0x0000020016157984 */ /* 0x000e220000000000 */
[----:B---3--:R-:W-:Y:S01]  /*0e50*/  IADD3 R4, PT, PT, R9, R8, R4 ;  /* 0x0000000809047210 */ /* 0x008fe20007ffe004 */
[C---:B------:R-:W-:Y:S02]  /*0e60*/  VIADD R9, R6.reuse, 0xc ;  /* 0x0000000c06097836 */ /* 0x040fe40000000000 */
[----:B------:R-:W-:Y:S02]  /*0e70*/  IMAD.IADD R23, R5, 0x1, R10 ;  /* 0x0000000105177824 */ /* 0x000fe400078e020a */
[----:B------:R-:W-:Y:S01]  /*0e80*/  VIADD R10, R6, 0x10 ;  /* 0x00000010060a7836 */ /* 0x000fe20000000000 */
[----:B------:R-:W-:-:S02]  /*0e90*/  LOP3.LUT R20, R9, 0x3c, RZ, 0xc0, !PT ;  /* 0x0000003c09147812 */ /* 0x000fc400078ec0ff */
[----:B-1----:R-:W-:Y:S01]  /*0ea0*/  IADD3 R8, PT, PT, R7, R4, R0 ;  /* 0x0000000407087210 */ /* 0x002fe20007ffe000 */
[----:B------:R-:W-:Y:S01]  /*0eb0*/  LDS.U8 R9, [R23+0x2] ;  /* 0x0000020017097984 */ /* 0x000fe20000000000 */
[----:B------:R-:W-:Y:S01]  /*0ec0*/  LOP3.LUT R10, R10, 0x3c, RZ, 0xc0, !PT ;  /* 0x0000003c0a0a7812 */ /* 0x000fe200078ec0ff */
[C---:B------:R-:W-:Y:S02]  /*0ed0*/  IMAD.IADD R20, R5.reuse, 0x1, R20 ;  /* 0x0000000105147824 */ /* 0x040fe400078e0214 */
[----:B------:R1:W-:Y:S01]  /*0ee0*/  LDS.U8 R4, [R22+0x3] ;  /* 0x0000030016047984 */ /* 0x0003e20000000000 */
[----:B----4-:R-:W-:Y:S01]  /*0ef0*/  IADD3 R14, PT, PT, R14, R8, R17 ;  /* 0x000000080e0e7210 */ /* 0x010fe20007ffe011 */
[----:B-----5:R-:W-:Y:S02]  /*0f00*/  IMAD.IADD R26, R5, 0x1, R10 ;  /* 0x00000001051a7824 */ /* 0x020fe400078e020a */
[----:B------:R-:W3:Y:S04]  /*0f10*/  LDS.U8 R7, [R23] ;  /* 0x0000000017077984 */ /* 0x000ee80000000000 */
[----:B------:R-:W4:Y:S01]  /*0f20*/  LDS.U8 R0, [R23+0x1] ;  /* 0x0000010017007984 */ /* 0x000f220000000000 */
[----:B--2---:R-:W-:Y:S01]  /*0f30*/  IADD3 R12, PT, PT, R15, R14, R12 ;  /* 0x0000000e0f0c7210 */ /* 0x004fe20007ffe00c */
[----:B------:R-:W-:-:S02]  /*0f40*/  VIADD R14, R6, 0x14 ;  /* 0x00000014060e7836 */ /* 0x000fc40000000000 */
[----:B------:R-:W-:Y:S01]  /*0f50*/  LDS.U8 R11, [R23+0x3] ;  /* 0x00000300170b7984 */ /* 0x000fe20000000000 */
[C---:B------:R-:W-:Y:S02]  /*0f60*/  VIADD R15, R6.reuse, 0x18 ;  /* 0x00000018060f7836 */ /* 0x040fe40000000000 */
[----:B------:R-:W-:Y:S01]  /*0f70*/  VIADD R6, R6, 0x1c ;  /* 0x0000001c06067836 */ /* 0x000fe20000000000 */
[----:B------:R-:W2:Y:S01]  /*0f80*/  LDS.U8 R8, [R20] ;  /* 0x0000000014087984 */ /* 0x000ea20000000000 */
[----:B------:R-:W-:Y:S02]  /*0f90*/  LOP3.LUT R14, R14, 0x3c, RZ, 0xc0, !PT ;  /* 0x0000003c0e0e7812 */ /* 0x000fe400078ec0ff */
[----:B------:R-:W-:Y:S01]  /*0fa0*/  IADD3 R12, PT, PT, R19, R12, R16 ;  /* 0x0000000c130c7210 */ /* 0x000fe20007ffe010 */
[----:B------:R-:W-:Y:S01]  /*0fb0*/  LDS.U8 R10, [R20+0x1] ;  /* 0x00000100140a7984 */ /* 0x000fe20000000000 */
[----:B------:R-:W-:Y:S01]  /*0fc0*/  LOP3.LUT R28, R15, 0x3c, RZ, 0xc0, !PT ;  /* 0x0000003c0f1c7812 */ /* 0x000fe200078ec0ff */
[----:B------:R-:W-:Y:S01]  /*0fd0*/  IMAD.IADD R27, R5, 0x1, R14 ;  /* 0x00000001051b7824 */ /* 0x000fe200078e020e */
[----:B-1----:R-:W-:Y:S01]  /*0fe0*/  LOP3.LUT R22, R6, 0x3c, RZ, 0xc0, !PT ;  /* 0x0000003c06167812 */ /* 0x002fe200078ec0ff */
[----:B------:R-:W1:Y:S01]  /*0ff0*/  LDS.U8 R13, [R20+0x2] ;  /* 0x00000200140d7984 */ /* 0x000e620000000000 */
[----:B0-----:R-:W-:Y:S01]  /*1000*/  IADD3 R24, PT, PT, R21, R12, R18 ;  /* 0x0000000c15187210 */ /* 0x001fe20007ffe012 */
[----:B------:R-:W-:-:S02]  /*1010*/  IMAD.IADD R28, R5, 0x1, R28 ;  /* 0x00000001051c7824 */ /* 0x000fc400078e021c */
[----:B------:R-:W-:Y:S01]  /*1020*/  LDS.U8 R19, [R20+0x3] ;  /* 0x0000030014137984 */ /* 0x000fe20000000000 */
[----:B------:R-:W-:-:S03]  /*1030*/  IMAD.IADD R22, R5, 0x1, R22 ;  /* 0x0000000105167824 */ /* 0x000fc600078e0216 */
[----:B------:R-:W0:Y:S04]  /*1040*/  LDS.U8 R16, [R26] ;  /* 0x000000001a107984 */ /* 0x000e280000000000 */
[----:B------:R-:W-:Y:S04]  /*1050*/  LDS.U8 R17, [R26+0x1] ;  /* 0x000001001a117984 */ /* 0x000fe80000000000 */
[----:B------:R-:W5:Y:S04]  /*1060*/  LDS.U8 R14, [R26+0x2] ;  /* 0x000002001a0e7984 */ /* 0x000f680000000000 */
[----:B------:R-:W-:Y:S01]  /*1070*/  LDS.U8 R12, [R26+0x3] ;  /* 0x000003001a0c7984 */ /* 0x000fe20000000000 */
[----:B---3--:R-:W-:-:S03]  /*1080*/  IADD3 R4, PT, PT, R7, R24, R4 ;  /* 0x0000001807047210 */ /* 0x008fc60007ffe004 */
[----:B------:R-:W3:Y:S01]  /*1090*/  LDS.U8 R15, [R27] ;  /* 0x000000001b0f7984 */ /* 0x000ee20000000000 */
[----:B----4-:R-:W-:-:S03]  /*10a0*/  IADD3 R4, PT, PT, R9, R4, R0 ;  /* 0x0000000409047210 */ /* 0x010fc60007ffe000 */
[----:B------:R-:W-:Y:S04]  /*10b0*/  LDS.U8 R23, [R27+0x1] ;  /* 0x000001001b177984 */ /* 0x000fe80000000000 */
[----:B------:R-:W4:Y:S01]  /*10c0*/  LDS.U8 R18, [R27+0x2] ;  /* 0x000002001b127984 */ /* 0x000f220000000000 */
[----:B--2---:R-:W-:-:S03]  /*10d0*/  IADD3 R4, PT, PT, R8, R4, R11 ;  /* 0x0000000408047210 */ /* 0x004fc60007ffe00b */
[----:B------:R-:W-:Y:S04]  /*10e0*/  LDS.U8 R21, [R27+0x3] ;  /* 0x000003001b157984 */ /* 0x000fe80000000000 */
[----:B------:R-:W2:Y:S01]  /*10f0*/  LDS.U8 R6, [R28] ;  /* 0x000000001c067984 */ /* 0x000ea20000000000 */
[----:B-1----:R-:W-:-:S03]  /*1100*/  IADD3 R4, PT, PT, R13, R4, R10 ;  /* 0x000000040d047210 */ /* 0x002fc60007ffe00a */
[----:B------:R-:W-:Y:S04]  /*1110*/  LDS.U8 R25, [R28+0x1] ;  /* 0x000001001c197984 */ /* 0x000fe80000000000 */
[----:B------:R-:W1:Y:S01]  /*1120*/  LDS.U8 R20, [R28+0x2] ;  /* 0x000002001c147984 */ /* 0x000e620000000000 */
[----:B0-----:R-:W-:-:S03]  /*1130*/  IADD3 R4, PT, PT, R16, R4, R19 ;  /* 0x0000000410047210 */ /* 0x001fc60007ffe013 */
[----:B------:R-:W-:Y:S04]  /*1140*/  LDS.U8 R24, [R28+0x3] ;  /* 0x000003001c187984 */ /* 0x000fe80000000000 */
[----:B------:R-:W0:Y:S01]  /*1150*/  LDS.U8 R7, [R22] ;  /* 0x0000000016077984 */ /* 0x000e220000000000 */
[----:B-----5:R-:W-:Y:S02]  /*1160*/  IADD3 R14, PT, PT, R14, R4, R17 ;  /* 0x000000040e0e7210 */ /* 0x020fe40007ffe011 */
[----:B------:R-:W5:Y:S01]  /*1170*/  LDC.64 R4, c[0x0][0x380] ;  /* 0x0000e000ff047b82 */ /* 0x000f620000000a00 */
[----:B------:R-:W-:Y:S04]  /*1180*/  LDS.U8 R0, [R22+0x1] ;  /* 0x0000010016007984 */ /* 0x000fe80000000000 */
[----:B------:R-:W0:Y:S01]  /*1190*/  LDS.U8 R9, [R22+0x2] ;  /* 0x0000020016097984 */ /* 0x000e220000000000 */
[----:B---3--:R-:W-:-:S03]  /*11a0*/  IADD3 R12, PT, PT, R15, R14, R12 ;  /* 0x0000000e0f0c7210 */ /* 0x008fc60007ffe00c */
[----:B------:R-:W3:Y:S01]  /*11b0*/  LDS.U8 R8, [R22+0x3] ;  /* 0x0000030016087984 */ /* 0x000ee20000000000 */
[----:B----4-:R-:W-:-:S04]  /*11c0*/  IADD3 R12, PT, PT, R18, R12, R23 ;  /* 0x0000000c120c7210 */ /* 0x010fc80007ffe017 */
[----:B--2---:R-:W-:Y:S01]  /*11d0*/  IADD3 R6, PT, PT, R6, R12, R21 ;  /* 0x0000000c06067210 */ /* 0x004fe20007ffe015 */
[----:B-----5:R-:W-:-:S03]  /*11e0*/  IMAD.WIDE.U32 R4, R3, 0x4, R4 ;  /* 0x0000000403047825 */ /* 0x020fc600078e0004 */
[----:B-1----:R-:W-:-:S04]  /*11f0*/  IADD3 R6, PT, PT, R20, R6, R25 ;  /* 0x0000000614067210 */ /* 0x002fc80007ffe019 */
[----:B0-----:R-:W-:-:S04]  /*1200*/  IADD3 R6, PT, PT, R7, R6, R24 ;  /* 0x0000000607067210 */ /* 0x001fc80007ffe018 */
[----:B------:R-:W-:-:S05]  /*1210*/  IADD3 R9, PT, PT, R9, R6, R0 ;  /* 0x0000000609097210 */ /* 0x000fca0007ffe000 */
[----:B---3--:R-:W-:-:S05]  /*1220*/  IMAD.IADD R9, R8, 0x1, R9 ;  /* 0x0000000108097824 */ /* 0x008fca00078e0209 */
[----:B------:R-:W-:Y:S01]  /*1230*/  STG.E desc[UR6][R4.64], R9 ;  /* 0x0000000904007986 */ /* 0x000fe2000c101906 */
[----:B------:R-:W-:Y:S05]  /*1240*/  EXIT ;  /* 0x000000000000794d */ /* 0x000fea0003800000 */
.L_x_30:
        /* <DEDUP_REMOVED lines=11> */
.L_x_34:


//--------------------- .nv.shared._Z23mergeHistogram256KernelPjS_j --------------------------
	.section	.nv.shared._Z23mergeHistogram256KernelPjS_j,"aw",@nobits
	.sectionflags	@""
	.align	4
.nv.shared._Z23mergeHistogram256KernelPjS_j:
	.zero		2048


//--------------------- .nv.shared.reserved.0     --------------------------
	.section	.nv.shared.reserved.0,"aw",@nobits
	.weak		__nv_reservedSMEM_offset_0_alias
	.size		__nv_reservedSMEM_offset_0_alias, 0, 64
	.other		__nv_reservedSMEM_offset_0_alias,@"STO_CUDA_RESERVED_SHARED STV_DEFAULT"
__nv_reservedSMEM_offset_0_alias:
	.zero		0
	.zero		64


//--------------------- .nv.shared._Z18histogram256KernelPjS_j --------------------------
	.section	.nv.shared._Z18histogram256KernelPjS_j,"aw",@nobits
	.sectionflags	@""
	.align	4
.nv.shared._Z18histogram256KernelPjS_j:
	.zero		7168


//--------------------- .nv.shared._Z22mergeHistogram64KernelPjS_j --------------------------
	.section	.nv.shared._Z22mergeHistogram64KernelPjS_j,"aw",@nobits
	.sectionflags	@""
	.align	4
.nv.shared._Z22mergeHistogram64KernelPjS_j:
	.zero		2048


//--------------------- .nv.shared._Z17histogram64KernelPjP5uint4j --------------------------
	.section	.nv.shared._Z17histogram64KernelPjP5uint4j,"aw",@nobits
	.sectionflags	@""
.nv.shared._Z17histogram64KernelPjP5uint4j:
	.zero		5120


//--------------------- .nv.constant0._Z23mergeHistogram256KernelPjS_j --------------------------
	.section	.nv.constant0._Z23mergeHistogram256KernelPjS_j,"a",@progbits
	.sectionflags	@""
	.align	4
.nv.constant0._Z23mergeHistogram256KernelPjS_j:
	.zero		916


//--------------------- .nv.constant0._Z18histogram256KernelPjS_j --------------------------
	.section	.nv.constant0._Z18histogram256KernelPjS_j,"a",@progbits
	.sectionflags	@""
	.align	4
.nv.constant0._Z18histogram256KernelPjS_j:
	.zero		916


//--------------------- .nv.constant0._Z22mergeHistogram64KernelPjS_j --------------------------
	.section	.nv.constant0._Z22mergeHistogram64KernelPjS_j,"a",@progbits
	.sectionflags	@""
	.align	4
.nv.constant0._Z22mergeHistogram64KernelPjS_j:
	.zero		916


//--------------------- .nv.constant0._Z17histogram64KernelPjP5uint4j --------------------------
	.section	.nv.constant0._Z17histogram64KernelPjP5uint4j,"a",@progbits
	.sectionflags	@""
	.align	4
.nv.constant0._Z17histogram64KernelPjP5uint4j:
	.zero		916


//--------------------- SYMBOLS --------------------------

	.type		.nv.reservedSmem.offset0,@object
	.size		.nv.reservedSmem.offset0,0x4
	.type		.nv.reservedSmem.cap,@object
	.size		.nv.reservedSmem.cap,0x4
